// auto-generated by cutlass_sweep.gemm — config: {"arch": "sm_90", "cluster_m": 2, "cluster_n": 1, "dtype": "fp16", "stages": 5, "tile_k": 128, "tile_m": 256, "tile_n": 64}
#include "cutlass/cutlass.h"
#include "cutlass/gemm/collective/collective_builder.hpp"
#include "cutlass/gemm/device/gemm_universal_adapter.h"
#include "cutlass/gemm/kernel/gemm_universal.hpp"
#include "cutlass/epilogue/collective/collective_builder.hpp"

using ElemA = cutlass::half_t;
using ElemB = cutlass::half_t;
using ElemCD = cutlass::half_t;
using Acc  = float;
using TileShape    = cute::Shape<cute::_256, cute::_64, cute::_128>;
using ClusterShape = cute::Shape<cute::_2, cute::_1, cute::_1>;

using CollectiveEpilogue = typename cutlass::epilogue::collective::CollectiveBuilder<
    cutlass::arch::Sm90, cutlass::arch::OpClassTensorOp,
    TileShape, ClusterShape,
    cutlass::epilogue::collective::EpilogueTileAuto,
    Acc, Acc,
    ElemCD, cutlass::layout::RowMajor, 128 / cutlass::sizeof_bits<ElemCD>::value,
    ElemCD, cutlass::layout::RowMajor, 128 / cutlass::sizeof_bits<ElemCD>::value,
    cutlass::epilogue::collective::EpilogueScheduleAuto
  >::CollectiveOp;

using CollectiveMainloop = typename cutlass::gemm::collective::CollectiveBuilder<
    cutlass::arch::Sm90, cutlass::arch::OpClassTensorOp,
    ElemA, cutlass::layout::RowMajor, 128 / cutlass::sizeof_bits<ElemA>::value,
    ElemB, cutlass::layout::ColumnMajor, 128 / cutlass::sizeof_bits<ElemB>::value,
    Acc,
    TileShape, ClusterShape,
    cutlass::gemm::collective::StageCount<5>,
    cutlass::gemm::collective::KernelScheduleAuto
  >::CollectiveOp;

using GemmKernel = cutlass::gemm::kernel::GemmUniversal<
    cute::Shape<int,int,int,int>,
    CollectiveMainloop,
    CollectiveEpilogue
>;
using Gemm = cutlass::gemm::device::GemmUniversalAdapter<GemmKernel>;

// Force the device kernel symbol into the cubin without needing a host main.
auto* _anchor = &cutlass::device_kernel<GemmKernel>;


// ===== COMPILED SASS (sm_90a) =====

	.target	sm_90a

	.elftype	@"ET_EXEC"


//--------------------- .note.nv.tkinfo           --------------------------
	.section	.note.nv.tkinfo,"",@"SHT_NOTE"
	.sectionflags	@"SHF_NOTE_NV_TKINFO"
	.tkinfo
        /*0018*/ 	.word	0x00000002
        /*0030*/ 	.string	""
        /*0030*/ 	.string	"ptxas"
        /*0030*/ 	.string	"Cuda compilation tools, release 13.0, V13.0.88"
        /*0030*/ 	.string	"Build cuda_13.0.r13.0/compiler.36424714_0"
        /*0030*/ 	.string	"-arch sm_90a -m 64 "



//--------------------- .note.nv.cuinfo           --------------------------
	.section	.note.nv.cuinfo,"",@"SHT_NOTE"
	.sectionflags	@"SHF_NOTE_NV_CUINFO"
        /*0018*/ 	.short	0x0002
        /*001a*/ 	.short	0x005a
        /*001c*/ 	.short	0x0082
	.zero		2


//--------------------- .nv.info                  --------------------------
	.section	.nv.info,"",@"SHT_CUDA_INFO"
	.align	4


	//----- nvinfo : EIATTR_REGCOUNT
	.align		4
        /*0000*/ 	.byte	0x04, 0x2f
        /*0002*/ 	.short	(.L_15 - .L_14)
	.align		4
.L_14:
        /*0004*/ 	.word	index@(_ZN7cutlass13device_kernelINS_4gemm6kernel13GemmUniversalIN4cute5tupleIJiiiiEEENS1_10collective13CollectiveMmaINS1_34MainloopSm90TmaGmmaWarpSpecializedILi5ENS5_IJNS4_1CILi2EEENSA_ILi1EEESC_EEENS1_35KernelTmaWarpSpecializedCooperativeEEENS5_IJNSA_ILi256EEENSA_ILi64EEENSA_ILi128EEEEEENS_6half_tENS5_IJlSC_lEEESK_SL_NS4_8TiledMMAINS4_8MMA_AtomIJNS4_4SM904GMMA25MMA_64x64x16_F32F16F16_SSILNSP_5MajorE0ELSR_0ELNSP_7ScaleInE1ELSS_1EEEEEENS4_6LayoutISD_NS5_IJSC_NSA_ILi0EEESW_EEEEENS5_IJNS4_10UnderscoreESZ_SZ_EEEEENS4_13SM90_TMA_LOADENS4_14ComposedLayoutINS4_7SwizzleILi3ELi4ELi3EEENS4_18smem_ptr_flag_bitsILi16EEENSV_INS5_IJNSA_ILi8EEESH_EEENS5_IJSH_SC_EEEEEEEvNS4_8identityENS4_23SM90_TMA_LOAD_MULTICASTES1C_vS1D_EENS_8epilogue10collective6detail29Sm90TmaWarpSpecializedAdapterINS1H_15DefaultEpilogueISK_SL_SL_NS1G_6thread17LinearCombinationISK_Li1EffLNS1L_9ScaleType4KindE0ELNS_15FloatRoundStyleE2ESK_EENS1_15EpilogueDefaultEEEEEvvEEEEvNT_6ParamsE)
        /*0008*/ 	.word	0x000000a8


	//----- nvinfo : EIATTR_FRAME_SIZE
	.align		4
.L_15:
        /*000c*/ 	.byte	0x04, 0x11
        /*000e*/ 	.short	(.L_17 - .L_16)
	.align		4
.L_16:
        /*0010*/ 	.word	index@(_ZN7cutlass13device_kernelINS_4gemm6kernel13GemmUniversalIN4cute5tupleIJiiiiEEENS1_10collective13CollectiveMmaINS1_34MainloopSm90TmaGmmaWarpSpecializedILi5ENS5_IJNS4_1CILi2EEENSA_ILi1EEESC_EEENS1_35KernelTmaWarpSpecializedCooperativeEEENS5_IJNSA_ILi256EEENSA_ILi64EEENSA_ILi128EEEEEENS_6half_tENS5_IJlSC_lEEESK_SL_NS4_8TiledMMAINS4_8MMA_AtomIJNS4_4SM904GMMA25MMA_64x64x16_F32F16F16_SSILNSP_5MajorE0ELSR_0ELNSP_7ScaleInE1ELSS_1EEEEEENS4_6LayoutISD_NS5_IJSC_NSA_ILi0EEESW_EEEEENS5_IJNS4_10UnderscoreESZ_SZ_EEEEENS4_13SM90_TMA_LOADENS4_14ComposedLayoutINS4_7SwizzleILi3ELi4ELi3EEENS4_18smem_ptr_flag_bitsILi16EEENSV_INS5_IJNSA_ILi8EEESH_EEENS5_IJSH_SC_EEEEEEEvNS4_8identityENS4_23SM90_TMA_LOAD_MULTICASTES1C_vS1D_EENS_8epilogue10collective6detail29Sm90TmaWarpSpecializedAdapterINS1H_15DefaultEpilogueISK_SL_SL_NS1G_6thread17LinearCombinationISK_Li1EffLNS1L_9ScaleType4KindE0ELNS_15FloatRoundStyleE2ESK_EENS1_15EpilogueDefaultEEEEEvvEEEEvNT_6ParamsE)
        /*0014*/ 	.word	0x00000000


	//----- nvinfo : EIATTR_MIN_STACK_SIZE
	.align		4
.L_17:
        /*0018*/ 	.byte	0x04, 0x12
        /*001a*/ 	.short	(.L_19 - .L_18)
	.align		4
.L_18:
        /*001c*/ 	.word	index@(_ZN7cutlass13device_kernelINS_4gemm6kernel13GemmUniversalIN4cute5tupleIJiiiiEEENS1_10collective13CollectiveMmaINS1_34MainloopSm90TmaGmmaWarpSpecializedILi5ENS5_IJNS4_1CILi2EEENSA_ILi1EEESC_EEENS1_35KernelTmaWarpSpecializedCooperativeEEENS5_IJNSA_ILi256EEENSA_ILi64EEENSA_ILi128EEEEEENS_6half_tENS5_IJlSC_lEEESK_SL_NS4_8TiledMMAINS4_8MMA_AtomIJNS4_4SM904GMMA25MMA_64x64x16_F32F16F16_SSILNSP_5MajorE0ELSR_0ELNSP_7ScaleInE1ELSS_1EEEEEENS4_6LayoutISD_NS5_IJSC_NSA_ILi0EEESW_EEEEENS5_IJNS4_10UnderscoreESZ_SZ_EEEEENS4_13SM90_TMA_LOADENS4_14ComposedLayoutINS4_7SwizzleILi3ELi4ELi3EEENS4_18smem_ptr_flag_bitsILi16EEENSV_INS5_IJNSA_ILi8EEESH_EEENS5_IJSH_SC_EEEEEEEvNS4_8identityENS4_23SM90_TMA_LOAD_MULTICASTES1C_vS1D_EENS_8epilogue10collective6detail29Sm90TmaWarpSpecializedAdapterINS1H_15DefaultEpilogueISK_SL_SL_NS1G_6thread17LinearCombinationISK_Li1EffLNS1L_9ScaleType4KindE0ELNS_15FloatRoundStyleE2ESK_EENS1_15EpilogueDefaultEEEEEvvEEEEvNT_6ParamsE)
        /*0020*/ 	.word	0x00000000
.L_19:


//--------------------- .nv.compat                --------------------------
	.section	.nv.compat,"",@"SHT_CUDA_COMPAT_INFO"
	.align	4
        /*0000*/ 	.byte	0x02, 0x09, 0x01, 0x00, 0x02, 0x02, 0x04, 0x00, 0x02, 0x05, 0x05, 0x00, 0x03, 0x07, 0x01, 0x01
        /*0010*/ 	.byte	0x02, 0x03, 0x01, 0x00, 0x02, 0x06, 0x01, 0x00, 0x04, 0x0b, 0x08, 0x00, 0x00, 0x00, 0x00, 0x00
        /*0020*/ 	.byte	0x00, 0x00, 0x00, 0x00


//--------------------- .nv.info._ZN7cutlass13device_kernelINS_4gemm6kernel13GemmUniversalIN4cute5tupleIJiiiiEEENS1_10collective13CollectiveMmaINS1_34MainloopSm90TmaGmmaWarpSpecializedILi5ENS5_IJNS4_1CILi2EEENSA_ILi1EEESC_EEENS1_35KernelTmaWarpSpecializedCooperativeEEENS5_IJNSA_ILi256EEENSA_ILi64EEENSA_ILi128EEEEEENS_6half_tENS5_IJlSC_lEEESK_SL_NS4_8TiledMMAINS4_8MMA_AtomIJNS4_4SM904GMMA25MMA_64x64x16_F32F16F16_SSILNSP_5MajorE0ELSR_0ELNSP_7ScaleInE1ELSS_1EEEEEENS4_6LayoutISD_NS5_IJSC_NSA_ILi0EEESW_EEEEENS5_IJNS4_10UnderscoreESZ_SZ_EEEEENS4_13SM90_TMA_LOADENS4_14ComposedLayoutINS4_7SwizzleILi3ELi4ELi3EEENS4_18smem_ptr_flag_bitsILi16EEENSV_INS5_IJNSA_ILi8EEESH_EEENS5_IJSH_SC_EEEEEEEvNS4_8identityENS4_23SM90_TMA_LOAD_MULTICASTES1C_vS1D_EENS_8epilogue10collective6detail29Sm90TmaWarpSpecializedAdapterINS1H_15DefaultEpilogueISK_SL_SL_NS1G_6thread17LinearCombinationISK_Li1EffLNS1L_9ScaleType4KindE0ELNS_15FloatRoundStyleE2ESK_EENS1_15EpilogueDefaultEEEEEvvEEEEvNT_6ParamsE --------------------------
	.section	.nv.info._ZN7cutlass13device_kernelINS_4gemm6kernel13GemmUniversalIN4cute5tupleIJiiiiEEENS1_10collective13CollectiveMmaINS1_34MainloopSm90TmaGmmaWarpSpecializedILi5ENS5_IJNS4_1CILi2EEENSA_ILi1EEESC_EEENS1_35KernelTmaWarpSpecializedCooperativeEEENS5_IJNSA_ILi256EEENSA_ILi64EEENSA_ILi128EEEEEENS_6half_tENS5_IJlSC_lEEESK_SL_NS4_8TiledMMAINS4_8MMA_AtomIJNS4_4SM904GMMA25MMA_64x64x16_F32F16F16_SSILNSP_5MajorE0ELSR_0ELNSP_7ScaleInE1ELSS_1EEEEEENS4_6LayoutISD_NS5_IJSC_NSA_ILi0EEESW_EEEEENS5_IJNS4_10UnderscoreESZ_SZ_EEEEENS4_13SM90_TMA_LOADENS4_14ComposedLayoutINS4_7SwizzleILi3ELi4ELi3EEENS4_18smem_ptr_flag_bitsILi16EEENSV_INS5_IJNSA_ILi8EEESH_EEENS5_IJSH_SC_EEEEEEEvNS4_8identityENS4_23SM90_TMA_LOAD_MULTICASTES1C_vS1D_EENS_8epilogue10collective6detail29Sm90TmaWarpSpecializedAdapterINS1H_15DefaultEpilogueISK_SL_SL_NS1G_6thread17LinearCombinationISK_Li1EffLNS1L_9ScaleType4KindE0ELNS_15FloatRoundStyleE2ESK_EENS1_15EpilogueDefaultEEEEEvvEEEEvNT_6ParamsE,"",@"SHT_CUDA_INFO"
	.sectionflags	@""
	.align	4


	//----- nvinfo : EIATTR_CUDA_API_VERSION
	.align		4
        /*0000*/ 	.byte	0x04, 0x37
        /*0002*/ 	.short	(.L_21 - .L_20)
.L_20:
        /*0004*/ 	.word	0x00000082


	//----- nvinfo : EIATTR_KPARAM_INFO
	.align		4
.L_21:
        /*0008*/ 	.byte	0x04, 0x17
        /*000a*/ 	.short	(.L_23 - .L_22)
.L_22:
        /*000c*/ 	.word	0x00000000
        /*0010*/ 	.short	0x0000
        /*0012*/ 	.short	0x0070
        /*0014*/ 	.byte	0x00, 0xf0, 0x01, 0x10


	//----- nvinfo : EIATTR_SPARSE_MMA_MASK
	.align		4
.L_23:
        /*0018*/ 	.byte	0x03, 0x50
        /*001a*/ 	.short	0x0000


	//----- nvinfo : EIATTR_MAXREG_COUNT
	.align		4
        /*001c*/ 	.byte	0x03, 0x1b
        /*001e*/ 	.short	0x00a8


	//----- nvinfo : EIATTR_NUM_BARRIERS
	.align		4
        /*0020*/ 	.byte	0x02, 0x4c
        /*0022*/ 	.byte	0x01
	.zero		1


	//----- nvinfo : EIATTR_EXTERNS
	.align		4
        /*0024*/ 	.byte	0x04, 0x0f
        /*0026*/ 	.short	(.L_25 - .L_24)


	//   ....[0]....
	.align		4
.L_24:
        /*0028*/ 	.word	index@(__assertfail)


	//----- nvinfo : EIATTR_MERCURY_ISA_VERSION
	.align		4
.L_25:
        /*002c*/ 	.byte	0x03, 0x5f
        /*002e*/ 	.short	0x0101


	//----- nvinfo : EIATTR_INT_WARP_WIDE_INSTR_OFFSETS
	.align		4
        /*0030*/ 	.byte	0x04, 0x31
        /*0032*/ 	.short	(.L_27 - .L_26)


	//   ....[0]....
.L_26:
        /*0034*/ 	.word	0x000004b0


	//   ....[1]....
        /*0038*/ 	.word	0x000004e0


	//   ....[2]....
        /*003c*/ 	.word	0x000006a0


	//   ....[3]....
        /*0040*/ 	.word	0x000028f0


	//----- nvinfo : EIATTR_COOP_GROUP_MASK_REGIDS
	.align		4
.L_27:
        /*0044*/ 	.byte	0x04, 0x29
        /*0046*/ 	.short	(.L_29 - .L_28)


	//   ....[0]....
.L_28:
        /*0048*/ 	.word	0xffffffff


	//   ....[1]....
        /*004c*/ 	.word	0xffffffff


	//   ....[2]....
        /*0050*/ 	.word	0xffffffff


	//   ....[3]....
        /*0054*/ 	.word	0xffffffff


	//   ....[4]....
        /*0058*/ 	.word	0xffffffff


	//   ....[5]....
        /*005c*/ 	.word	0xffffffff


	//----- nvinfo : EIATTR_COOP_GROUP_INSTR_OFFSETS
	.align		4
.L_29:
        /*0060*/ 	.byte	0x04, 0x28
        /*0062*/ 	.short	(.L_31 - .L_30)


	//   ....[0]....
.L_30:
        /*0064*/ 	.word	0x00000060


	//   ....[1]....
        /*0068*/ 	.word	0x00000070


	//   ....[2]....
        /*006c*/ 	.word	0x00000130


	//   ....[3]....
        /*0070*/ 	.word	0x000002f0


	//   ....[4]....
        /*0074*/ 	.word	0x00000820


	//   ....[5]....
        /*0078*/ 	.word	0x000014e0


	//----- nvinfo : EIATTR_REG_RECONFIG
	.align		4
.L_31:
        /*007c*/ 	.byte	0x01, 0x54
	.zero		2


	//----- nvinfo : EIATTR_SYSCALL_OFFSETS
	.align		4
        /*0080*/ 	.byte	0x04, 0x46
        /*0082*/ 	.short	(.L_33 - .L_32)


	//   ....[0]....
.L_32:
        /*0084*/ 	.word	0x000016d0


	//----- nvinfo : EIATTR_MBARRIER_INSTR_OFFSETS
	.align		4
.L_33:
        /*0088*/ 	.byte	0x04, 0x39
        /*008a*/ 	.short	(.L_35 - .L_34)


	//   ....[0]....
.L_34:
        /*008c*/ 	.word	0x00000230
        /*0090*/ 	.word	0x000000ff
        /*0094*/ 	.word	0x00000000
        /*0098*/ 	.short	0x0100
        /*009a*/ 	.byte	0x08
	.zero		1


	//   ....[1]....
        /*009c*/ 	.word	0x00000240
        /*00a0*/ 	.word	0x000000ff
        /*00a4*/ 	.word	0x00000028
        /*00a8*/ 	.short	0x0100
        /*00aa*/ 	.byte	0x08
	.zero		1


	//   ....[2]....
        /*00ac*/ 	.word	0x00000250
        /*00b0*/ 	.word	0x000000ff
        /*00b4*/ 	.word	0x00000008
        /*00b8*/ 	.short	0x0100
        /*00ba*/ 	.byte	0x08
	.zero		1


	//   ....[3]....
        /*00bc*/ 	.word	0x00000260
        /*00c0*/ 	.word	0x000000ff
        /*00c4*/ 	.word	0x00000030
        /*00c8*/ 	.short	0x0100
        /*00ca*/ 	.byte	0x08
	.zero		1


	//   ....[4]....
        /*00cc*/ 	.word	0x00000270
        /*00d0*/ 	.word	0x000000ff
        /*00d4*/ 	.word	0x00000010
        /*00d8*/ 	.short	0x0100
        /*00da*/ 	.byte	0x08
	.zero		1


	//   ....[5]....
        /*00dc*/ 	.word	0x00000280
        /*00e0*/ 	.word	0x000000ff
        /*00e4*/ 	.word	0x00000038
        /*00e8*/ 	.short	0x0100
        /*00ea*/ 	.byte	0x08
	.zero		1


	//   ....[6]....
        /*00ec*/ 	.word	0x00000290
        /*00f0*/ 	.word	0x000000ff
        /*00f4*/ 	.word	0x00000018
        /*00f8*/ 	.short	0x0100
        /*00fa*/ 	.byte	0x08
	.zero		1


	//   ....[7]....
        /*00fc*/ 	.word	0x000002a0
        /*0100*/ 	.word	0x000000ff
        /*0104*/ 	.word	0x00000040
        /*0108*/ 	.short	0x0100
        /*010a*/ 	.byte	0x08
	.zero		1


	//   ....[8]....
        /*010c*/ 	.word	0x000002b0
        /*0110*/ 	.word	0x000000ff
        /*0114*/ 	.word	0x00000020
        /*0118*/ 	.short	0x0100
        /*011a*/ 	.byte	0x08
	.zero		1


	//   ....[9]....
        /*011c*/ 	.word	0x000002c0
        /*0120*/ 	.word	0x000000ff
        /*0124*/ 	.word	0x00000048
        /*0128*/ 	.short	0x0100
        /*012a*/ 	.byte	0x08
	.zero		1


	//   ....[10]....
        /*012c*/ 	.word	0x00000730
        /*0130*/ 	.word	0x000000ff
        /*0134*/ 	.word	0x00000060
        /*0138*/ 	.short	0x0100
        /*013a*/ 	.byte	0x06
	.zero		1


	//   ....[11]....
        /*013c*/ 	.word	0x000007c0
        /*0140*/ 	.word	0x000000ff
        /*0144*/ 	.word	0x00000068
        /*0148*/ 	.short	0x0100
        /*014a*/ 	.byte	0x06
	.zero		1


	//   ....[12]....
        /*014c*/ 	.word	0x00001790
        /*0150*/ 	.word	0x00000003
        /*0154*/ 	.word	0x00000000
        /*0158*/ 	.short	0x010a
        /*015a*/ 	.byte	0x3f
	.zero		1


	//   ....[13]....
        /*015c*/ 	.word	0x000017f0
        /*0160*/ 	.word	0x00000003
        /*0164*/ 	.word	0x00000000
        /*0168*/ 	.short	0x010a
        /*016a*/ 	.byte	0x3f
	.zero		1


	//   ....[14]....
        /*016c*/ 	.word	0x00002040
        /*0170*/ 	.word	0x00000005
        /*0174*/ 	.word	0x00000000
        /*0178*/ 	.short	0x010a
        /*017a*/ 	.byte	0x3f
	.zero		1


	//   ....[15]....
        /*017c*/ 	.word	0x00002080
        /*0180*/ 	.word	0x00000005
        /*0184*/ 	.word	0x00000000
        /*0188*/ 	.short	0x010a
        /*018a*/ 	.byte	0x3f
	.zero		1


	//   ....[16]....
        /*018c*/ 	.word	0x000027a0
        /*0190*/ 	.word	0x00000004
        /*0194*/ 	.word	0x00000000
        /*0198*/ 	.short	0x0101
        /*019a*/ 	.byte	0x3f
	.zero		1


	//   ....[17]....
        /*019c*/ 	.word	0x00002990
        /*01a0*/ 	.word	0x00000000
        /*01a4*/ 	.word	0x00000000
        /*01a8*/ 	.short	0x0101
        /*01aa*/ 	.byte	0x3f
	.zero		1


	//   ....[18]....
        /*01ac*/ 	.word	0x000084b0
        /*01b0*/ 	.word	0x00000017
        /*01b4*/ 	.word	0x00000028
        /*01b8*/ 	.short	0x010a
        /*01ba*/ 	.byte	0x3f
	.zero		1


	//   ....[19]....
        /*01bc*/ 	.word	0x000088f0
        /*01c0*/ 	.word	0x00000006
        /*01c4*/ 	.word	0x00000068
        /*01c8*/ 	.short	0x0101
        /*01ca*/ 	.byte	0x3f
	.zero		1


	//   ....[20]....
        /*01cc*/ 	.word	0x00009040
        /*01d0*/ 	.word	0x00000007
        /*01d4*/ 	.word	0x00000000
        /*01d8*/ 	.short	0x010a
        /*01da*/ 	.byte	0x3f
	.zero		1


	//   ....[21]....
        /*01dc*/ 	.word	0x000090c0
        /*01e0*/ 	.word	0x00000006
        /*01e4*/ 	.word	0x00000000
        /*01e8*/ 	.short	0x010a
        /*01ea*/ 	.byte	0x3f
	.zero		1


	//   ....[22]....
        /*01ec*/ 	.word	0x00009150
        /*01f0*/ 	.word	0x00000007
        /*01f4*/ 	.word	0x00000000
        /*01f8*/ 	.short	0x010a
        /*01fa*/ 	.byte	0x3f
	.zero		1


	//   ....[23]....
        /*01fc*/ 	.word	0x000091e0
        /*0200*/ 	.word	0x00000006
        /*0204*/ 	.word	0x00000000
        /*0208*/ 	.short	0x010a
        /*020a*/ 	.byte	0x3f
	.zero		1


	//   ....[24]....
        /*020c*/ 	.word	0x00009270
        /*0210*/ 	.word	0x00000005
        /*0214*/ 	.word	0x00000000
        /*0218*/ 	.short	0x010a
        /*021a*/ 	.byte	0x3f
	.zero		1


	//   ....[25]....
        /*021c*/ 	.word	0x000092d0
        /*0220*/ 	.word	0x00000003
        /*0224*/ 	.word	0x00000000
        /*0228*/ 	.short	0x010a
        /*022a*/ 	.byte	0x3f
	.zero		1


	//   ....[26]....
        /*022c*/ 	.word	0x00009320
        /*0230*/ 	.word	0x00000005
        /*0234*/ 	.word	0x00000000
        /*0238*/ 	.short	0x010a
        /*023a*/ 	.byte	0x3f
	.zero		1


	//   ....[27]....
        /*023c*/ 	.word	0x000093f0
        /*0240*/ 	.word	0x00000017
        /*0244*/ 	.word	0x00000028
        /*0248*/ 	.short	0x010a
        /*024a*/ 	.byte	0x3f
	.zero		1


	//   ....[28]....
        /*024c*/ 	.word	0x000094c0
        /*0250*/ 	.word	0x00000007
        /*0254*/ 	.word	0x00000000
        /*0258*/ 	.short	0x010a
        /*025a*/ 	.byte	0x3f
	.zero		1


	//   ....[29]....
        /*025c*/ 	.word	0x00009510
        /*0260*/ 	.word	0x00000006
        /*0264*/ 	.word	0x00000000
        /*0268*/ 	.short	0x010a
        /*026a*/ 	.byte	0x3f
	.zero		1


	//   ....[30]....
        /*026c*/ 	.word	0x00009560
        /*0270*/ 	.word	0x00000007
        /*0274*/ 	.word	0x00000000
        /*0278*/ 	.short	0x010a
        /*027a*/ 	.byte	0x3f
	.zero		1


	//   ....[31]....
        /*027c*/ 	.word	0x000095b0
        /*0280*/ 	.word	0x00000006
        /*0284*/ 	.word	0x00000000
        /*0288*/ 	.short	0x010a
        /*028a*/ 	.byte	0x3f
	.zero		1


	//----- nvinfo : EIATTR_NUM_MBARRIERS
	.align		4
.L_35:
        /*028c*/ 	.byte	0x03, 0x38
        /*028e*/ 	.short	0x000c


	//----- nvinfo : EIATTR_EXIT_INSTR_OFFSETS
	.align		4
        /*0290*/ 	.byte	0x04, 0x1c
        /*0292*/ 	.short	(.L_37 - .L_36)


	//   ....[0]....
.L_36:
        /*0294*/ 	.word	0x00000a00


	//   ....[1]....
        /*0298*/ 	.word	0x00001220


	//   ....[2]....
        /*029c*/ 	.word	0x00007c30


	//   ....[3]....
        /*02a0*/ 	.word	0x00008190


	//   ....[4]....
        /*02a4*/ 	.word	0x000092c0


	//----- nvinfo : EIATTR_MAX_THREADS
	.align		4
.L_37:
        /*02a8*/ 	.byte	0x04, 0x05
        /*02aa*/ 	.short	(.L_39 - .L_38)
.L_38:
        /*02ac*/ 	.word	0x00000180
        /*02b0*/ 	.word	0x00000001
        /*02b4*/ 	.word	0x00000001


	//----- nvinfo : EIATTR_CRS_STACK_SIZE
	.align		4
.L_39:
        /*02b8*/ 	.byte	0x04, 0x1e
        /*02ba*/ 	.short	(.L_41 - .L_40)
.L_40:
        /*02bc*/ 	.word	0x00000000


	//----- nvinfo : EIATTR_CBANK_PARAM_SIZE
	.align		4
.L_41:
        /*02c0*/ 	.byte	0x03, 0x19
        /*02c2*/ 	.short	0x0470


	//----- nvinfo : EIATTR_PARAM_CBANK
	.align		4
        /*02c4*/ 	.byte	0x04, 0x0a
        /*02c6*/ 	.short	(.L_43 - .L_42)
	.align		4
.L_42:
        /*02c8*/ 	.word	index@(.nv.constant0._ZN7cutlass13device_kernelINS_4gemm6kernel13GemmUniversalIN4cute5tupleIJiiiiEEENS1_10collective13CollectiveMmaINS1_34MainloopSm90TmaGmmaWarpSpecializedILi5ENS5_IJNS4_1CILi2EEENSA_ILi1EEESC_EEENS1_35KernelTmaWarpSpecializedCooperativeEEENS5_IJNSA_ILi256EEENSA_ILi64EEENSA_ILi128EEEEEENS_6half_tENS5_IJlSC_lEEESK_SL_NS4_8TiledMMAINS4_8MMA_AtomIJNS4_4SM904GMMA25MMA_64x64x16_F32F16F16_SSILNSP_5MajorE0ELSR_0ELNSP_7ScaleInE1ELSS_1EEEEEENS4_6LayoutISD_NS5_IJSC_NSA_ILi0EEESW_EEEEENS5_IJNS4_10UnderscoreESZ_SZ_EEEEENS4_13SM90_TMA_LOADENS4_14ComposedLayoutINS4_7SwizzleILi3ELi4ELi3EEENS4_18smem_ptr_flag_bitsILi16EEENSV_INS5_IJNSA_ILi8EEESH_EEENS5_IJSH_SC_EEEEEEEvNS4_8identityENS4_23SM90_TMA_LOAD_MULTICASTES1C_vS1D_EENS_8epilogue10collective6detail29Sm90TmaWarpSpecializedAdapterINS1H_15DefaultEpilogueISK_SL_SL_NS1G_6thread17LinearCombinationISK_Li1EffLNS1L_9ScaleType4KindE0ELNS_15FloatRoundStyleE2ESK_EENS1_15EpilogueDefaultEEEEEvvEEEEvNT_6ParamsE)
        /*02cc*/ 	.short	0x0210
        /*02ce*/ 	.short	0x0470


	//----- nvinfo : EIATTR_SW_WAR
	.align		4
.L_43:
        /*02d0*/ 	.byte	0x04, 0x36
        /*02d2*/ 	.short	(.L_45 - .L_44)
.L_44:
        /*02d4*/ 	.word	0x00000008
.L_45:


//--------------------- .nv.callgraph             --------------------------
	.section	.nv.callgraph,"",@"SHT_CUDA_CALLGRAPH"
	.align	4
	.sectionentsize	8
	.align		4
        /*0000*/ 	.word	0x00000000
	.align		4
        /*0004*/ 	.word	0xffffffff
	.align		4
        /*0008*/ 	.word	index@(_ZN7cutlass13device_kernelINS_4gemm6kernel13GemmUniversalIN4cute5tupleIJiiiiEEENS1_10collective13CollectiveMmaINS1_34MainloopSm90TmaGmmaWarpSpecializedILi5ENS5_IJNS4_1CILi2EEENSA_ILi1EEESC_EEENS1_35KernelTmaWarpSpecializedCooperativeEEENS5_IJNSA_ILi256EEENSA_ILi64EEENSA_ILi128EEEEEENS_6half_tENS5_IJlSC_lEEESK_SL_NS4_8TiledMMAINS4_8MMA_AtomIJNS4_4SM904GMMA25MMA_64x64x16_F32F16F16_SSILNSP_5MajorE0ELSR_0ELNSP_7ScaleInE1ELSS_1EEEEEENS4_6LayoutISD_NS5_IJSC_NSA_ILi0EEESW_EEEEENS5_IJNS4_10UnderscoreESZ_SZ_EEEEENS4_13SM90_TMA_LOADENS4_14ComposedLayoutINS4_7SwizzleILi3ELi4ELi3EEENS4_18smem_ptr_flag_bitsILi16EEENSV_INS5_IJNSA_ILi8EEESH_EEENS5_IJSH_SC_EEEEEEEvNS4_8identityENS4_23SM90_TMA_LOAD_MULTICASTES1C_vS1D_EENS_8epilogue10collective6detail29Sm90TmaWarpSpecializedAdapterINS1H_15DefaultEpilogueISK_SL_SL_NS1G_6thread17LinearCombinationISK_Li1EffLNS1L_9ScaleType4KindE0ELNS_15FloatRoundStyleE2ESK_EENS1_15EpilogueDefaultEEEEEvvEEEEvNT_6ParamsE)
	.align		4
        /*000c*/ 	.word	index@(__assertfail)
	.align		4
        /*0010*/ 	.word	0x00000000
	.align		4
        /*0014*/ 	.word	0xfffffffe
	.align		4
        /*0018*/ 	.word	0x00000000
	.align		4
        /*001c*/ 	.word	0xfffffffd
	.align		4
        /*0020*/ 	.word	0x00000000
	.align		4
        /*0024*/ 	.word	0xfffffffc


//--------------------- .nv.constant4             --------------------------
	.section	.nv.constant4,"a",@progbits
	.align	8
	.align		8
.nv.constant4:
        /*0000*/ 	.dword	__assertfail
	.align		8
        /*0008*/ 	.dword	__unnamed_1
	.align		8
        /*0010*/ 	.dword	_ZN39_INTERNAL_e8f18fad_4_k_cu_03515cb3_41214cuda3std3__45__cpo5beginE
	.align		8
        /*0018*/ 	.dword	_ZN39_INTERNAL_e8f18fad_4_k_cu_03515cb3_41214cuda3std3__45__cpo3endE
	.align		8
        /*0020*/ 	.dword	_ZN39_INTERNAL_e8f18fad_4_k_cu_03515cb3_41214cuda3std3__45__cpo6cbeginE
	.align		8
        /*0028*/ 	.dword	_ZN39_INTERNAL_e8f18fad_4_k_cu_03515cb3_41214cuda3std3__45__cpo4cendE
	.align		8
        /*0030*/ 	.dword	_ZN39_INTERNAL_e8f18fad_4_k_cu_03515cb3_41214cuda3std3__441_GLOBAL__N__e8f18fad_4_k_cu_03515cb3_41216ignoreE
	.align		8
        /*0038*/ 	.dword	_ZN39_INTERNAL_e8f18fad_4_k_cu_03515cb3_41214cuda3std3__419piecewise_constructE
	.align		8
        /*0040*/ 	.dword	_ZN39_INTERNAL_e8f18fad_4_k_cu_03515cb3_41214cuda3std3__48in_placeE
	.align		8
        /*0048*/ 	.dword	_ZN39_INTERNAL_e8f18fad_4_k_cu_03515cb3_41214cuda3std6ranges3__45__cpo4swapE
	.align		8
        /*0050*/ 	.dword	_ZN39_INTERNAL_e8f18fad_4_k_cu_03515cb3_41214cuda3std6ranges3__45__cpo9iter_moveE
	.align		8
        /*0058*/ 	.dword	_ZN39_INTERNAL_e8f18fad_4_k_cu_03515cb3_41214cute7productE
	.align		8
        /*0060*/ 	.dword	_ZN39_INTERNAL_e8f18fad_4_k_cu_03515cb3_41214cute1_E
	.align		8
        /*0068*/ 	.dword	$str$22
	.align		8
        /*0070*/ 	.dword	$str$23


//--------------------- .text._ZN7cutlass13device_kernelINS_4gemm6kernel13GemmUniversalIN4cute5tupleIJiiiiEEENS1_10collective13CollectiveMmaINS1_34MainloopSm90TmaGmmaWarpSpecializedILi5ENS5_IJNS4_1CILi2EEENSA_ILi1EEESC_EEENS1_35KernelTmaWarpSpecializedCooperativeEEENS5_IJNSA_ILi256EEENSA_ILi64EEENSA_ILi128EEEEEENS_6half_tENS5_IJlSC_lEEESK_SL_NS4_8TiledMMAINS4_8MMA_AtomIJNS4_4SM904GMMA25MMA_64x64x16_F32F16F16_SSILNSP_5MajorE0ELSR_0ELNSP_7ScaleInE1ELSS_1EEEEEENS4_6LayoutISD_NS5_IJSC_NSA_ILi0EEESW_EEEEENS5_IJNS4_10UnderscoreESZ_SZ_EEEEENS4_13SM90_TMA_LOADENS4_14ComposedLayoutINS4_7SwizzleILi3ELi4ELi3EEENS4_18smem_ptr_flag_bitsILi16EEENSV_INS5_IJNSA_ILi8EEESH_EEENS5_IJSH_SC_EEEEEEEvNS4_8identityENS4_23SM90_TMA_LOAD_MULTICASTES1C_vS1D_EENS_8epilogue10collective6detail29Sm90TmaWarpSpecializedAdapterINS1H_15DefaultEpilogueISK_SL_SL_NS1G_6thread17LinearCombinationISK_Li1EffLNS1L_9ScaleType4KindE0ELNS_15FloatRoundStyleE2ESK_EENS1_15EpilogueDefaultEEEEEvvEEEEvNT_6ParamsE --------------------------
	.section	.text._ZN7cutlass13device_kernelINS_4gemm6kernel13GemmUniversalIN4cute5tupleIJiiiiEEENS1_10collective13CollectiveMmaINS1_34MainloopSm90TmaGmmaWarpSpecializedILi5ENS5_IJNS4_1CILi2EEENSA_ILi1EEESC_EEENS1_35KernelTmaWarpSpecializedCooperativeEEENS5_IJNSA_ILi256EEENSA_ILi64EEENSA_ILi128EEEEEENS_6half_tENS5_IJlSC_lEEESK_SL_NS4_8TiledMMAINS4_8MMA_AtomIJNS4_4SM904GMMA25MMA_64x64x16_F32F16F16_SSILNSP_5MajorE0ELSR_0ELNSP_7ScaleInE1ELSS_1EEEEEENS4_6LayoutISD_NS5_IJSC_NSA_ILi0EEESW_EEEEENS5_IJNS4_10UnderscoreESZ_SZ_EEEEENS4_13SM90_TMA_LOADENS4_14ComposedLayoutINS4_7SwizzleILi3ELi4ELi3EEENS4_18smem_ptr_flag_bitsILi16EEENSV_INS5_IJNSA_ILi8EEESH_EEENS5_IJSH_SC_EEEEEEEvNS4_8identityENS4_23SM90_TMA_LOAD_MULTICASTES1C_vS1D_EENS_8epilogue10collective6detail29Sm90TmaWarpSpecializedAdapterINS1H_15DefaultEpilogueISK_SL_SL_NS1G_6thread17LinearCombinationISK_Li1EffLNS1L_9ScaleType4KindE0ELNS_15FloatRoundStyleE2ESK_EENS1_15EpilogueDefaultEEEEEvvEEEEvNT_6ParamsE,"ax",@progbits
	.align	128
.text._ZN7cutlass13device_kernelINS_4gemm6kernel13GemmUniversalIN4cute5tupleIJiiiiEEENS1_10collective13CollectiveMmaINS1_34MainloopSm90TmaGmmaWarpSpecializedILi5ENS5_IJNS4_1CILi2EEENSA_ILi1EEESC_EEENS1_35KernelTmaWarpSpecializedCooperativeEEENS5_IJNSA_ILi256EEENSA_ILi64EEENSA_ILi128EEEEEENS_6half_tENS5_IJlSC_lEEESK_SL_NS4_8TiledMMAINS4_8MMA_AtomIJNS4_4SM904GMMA25MMA_64x64x16_F32F16F16_SSILNSP_5MajorE0ELSR_0ELNSP_7ScaleInE1ELSS_1EEEEEENS4_6LayoutISD_NS5_IJSC_NSA_ILi0EEESW_EEEEENS5_IJNS4_10UnderscoreESZ_SZ_EEEEENS4_13SM90_TMA_LOADENS4_14ComposedLayoutINS4_7SwizzleILi3ELi4ELi3EEENS4_18smem_ptr_flag_bitsILi16EEENSV_INS5_IJNSA_ILi8EEESH_EEENS5_IJSH_SC_EEEEEEEvNS4_8identityENS4_23SM90_TMA_LOAD_MULTICASTES1C_vS1D_EENS_8epilogue10collective6detail29Sm90TmaWarpSpecializedAdapterINS1H_15DefaultEpilogueISK_SL_SL_NS1G_6thread17LinearCombinationISK_Li1EffLNS1L_9ScaleType4KindE0ELNS_15FloatRoundStyleE2ESK_EENS1_15EpilogueDefaultEEEEEvvEEEEvNT_6ParamsE:
        .type           _ZN7cutlass13device_kernelINS_4gemm6kernel13GemmUniversalIN4cute5tupleIJiiiiEEENS1_10collective13CollectiveMmaINS1_34MainloopSm90TmaGmmaWarpSpecializedILi5ENS5_IJNS4_1CILi2EEENSA_ILi1EEESC_EEENS1_35KernelTmaWarpSpecializedCooperativeEEENS5_IJNSA_ILi256EEENSA_ILi64EEENSA_ILi128EEEEEENS_6half_tENS5_IJlSC_lEEESK_SL_NS4_8TiledMMAINS4_8MMA_AtomIJNS4_4SM904GMMA25MMA_64x64x16_F32F16F16_SSILNSP_5MajorE0ELSR_0ELNSP_7ScaleInE1ELSS_1EEEEEENS4_6LayoutISD_NS5_IJSC_NSA_ILi0EEESW_EEEEENS5_IJNS4_10UnderscoreESZ_SZ_EEEEENS4_13SM90_TMA_LOADENS4_14ComposedLayoutINS4_7SwizzleILi3ELi4ELi3EEENS4_18smem_ptr_flag_bitsILi16EEENSV_INS5_IJNSA_ILi8EEESH_EEENS5_IJSH_SC_EEEEEEEvNS4_8identityENS4_23SM90_TMA_LOAD_MULTICASTES1C_vS1D_EENS_8epilogue10collective6detail29Sm90TmaWarpSpecializedAdapterINS1H_15DefaultEpilogueISK_SL_SL_NS1G_6thread17LinearCombinationISK_Li1EffLNS1L_9ScaleType4KindE0ELNS_15FloatRoundStyleE2ESK_EENS1_15EpilogueDefaultEEEEEvvEEEEvNT_6ParamsE,@function
        .size           _ZN7cutlass13device_kernelINS_4gemm6kernel13GemmUniversalIN4cute5tupleIJiiiiEEENS1_10collective13CollectiveMmaINS1_34MainloopSm90TmaGmmaWarpSpecializedILi5ENS5_IJNS4_1CILi2EEENSA_ILi1EEESC_EEENS1_35KernelTmaWarpSpecializedCooperativeEEENS5_IJNSA_ILi256EEENSA_ILi64EEENSA_ILi128EEEEEENS_6half_tENS5_IJlSC_lEEESK_SL_NS4_8TiledMMAINS4_8MMA_AtomIJNS4_4SM904GMMA25MMA_64x64x16_F32F16F16_SSILNSP_5MajorE0ELSR_0ELNSP_7ScaleInE1ELSS_1EEEEEENS4_6LayoutISD_NS5_IJSC_NSA_ILi0EEESW_EEEEENS5_IJNS4_10UnderscoreESZ_SZ_EEEEENS4_13SM90_TMA_LOADENS4_14ComposedLayoutINS4_7SwizzleILi3ELi4ELi3EEENS4_18smem_ptr_flag_bitsILi16EEENSV_INS5_IJNSA_ILi8EEESH_EEENS5_IJSH_SC_EEEEEEEvNS4_8identityENS4_23SM90_TMA_LOAD_MULTICASTES1C_vS1D_EENS_8epilogue10collective6detail29Sm90TmaWarpSpecializedAdapterINS1H_15DefaultEpilogueISK_SL_SL_NS1G_6thread17LinearCombinationISK_Li1EffLNS1L_9ScaleType4KindE0ELNS_15FloatRoundStyleE2ESK_EENS1_15EpilogueDefaultEEEEEvvEEEEvNT_6ParamsE,(.L_x_197 - _ZN7cutlass13device_kernelINS_4gemm6kernel13GemmUniversalIN4cute5tupleIJiiiiEEENS1_10collective13CollectiveMmaINS1_34MainloopSm90TmaGmmaWarpSpecializedILi5ENS5_IJNS4_1CILi2EEENSA_ILi1EEESC_EEENS1_35KernelTmaWarpSpecializedCooperativeEEENS5_IJNSA_ILi256EEENSA_ILi64EEENSA_ILi128EEEEEENS_6half_tENS5_IJlSC_lEEESK_SL_NS4_8TiledMMAINS4_8MMA_AtomIJNS4_4SM904GMMA25MMA_64x64x16_F32F16F16_SSILNSP_5MajorE0ELSR_0ELNSP_7ScaleInE1ELSS_1EEEEEENS4_6LayoutISD_NS5_IJSC_NSA_ILi0EEESW_EEEEENS5_IJNS4_10UnderscoreESZ_SZ_EEEEENS4_13SM90_TMA_LOADENS4_14ComposedLayoutINS4_7SwizzleILi3ELi4ELi3EEENS4_18smem_ptr_flag_bitsILi16EEENSV_INS5_IJNSA_ILi8EEESH_EEENS5_IJSH_SC_EEEEEEEvNS4_8identityENS4_23SM90_TMA_LOAD_MULTICASTES1C_vS1D_EENS_8epilogue10collective6detail29Sm90TmaWarpSpecializedAdapterINS1H_15DefaultEpilogueISK_SL_SL_NS1G_6thread17LinearCombinationISK_Li1EffLNS1L_9ScaleType4KindE0ELNS_15FloatRoundStyleE2ESK_EENS1_15EpilogueDefaultEEEEEvvEEEEvNT_6ParamsE)
        .other          _ZN7cutlass13device_kernelINS_4gemm6kernel13GemmUniversalIN4cute5tupleIJiiiiEEENS1_10collective13CollectiveMmaINS1_34MainloopSm90TmaGmmaWarpSpecializedILi5ENS5_IJNS4_1CILi2EEENSA_ILi1EEESC_EEENS1_35KernelTmaWarpSpecializedCooperativeEEENS5_IJNSA_ILi256EEENSA_ILi64EEENSA_ILi128EEEEEENS_6half_tENS5_IJlSC_lEEESK_SL_NS4_8TiledMMAINS4_8MMA_AtomIJNS4_4SM904GMMA25MMA_64x64x16_F32F16F16_SSILNSP_5MajorE0ELSR_0ELNSP_7ScaleInE1ELSS_1EEEEEENS4_6LayoutISD_NS5_IJSC_NSA_ILi0EEESW_EEEEENS5_IJNS4_10UnderscoreESZ_SZ_EEEEENS4_13SM90_TMA_LOADENS4_14ComposedLayoutINS4_7SwizzleILi3ELi4ELi3EEENS4_18smem_ptr_flag_bitsILi16EEENSV_INS5_IJNSA_ILi8EEESH_EEENS5_IJSH_SC_EEEEEEEvNS4_8identityENS4_23SM90_TMA_LOAD_MULTICASTES1C_vS1D_EENS_8epilogue10collective6detail29Sm90TmaWarpSpecializedAdapterINS1H_15DefaultEpilogueISK_SL_SL_NS1G_6thread17LinearCombinationISK_Li1EffLNS1L_9ScaleType4KindE0ELNS_15FloatRoundStyleE2ESK_EENS1_15EpilogueDefaultEEEEEvvEEEEvNT_6ParamsE,@"STO_CUDA_ENTRY STV_DEFAULT"
_ZN7cutlass13device_kernelINS_4gemm6kernel13GemmUniversalIN4cute5tupleIJiiiiEEENS1_10collective13CollectiveMmaINS1_34MainloopSm90TmaGmmaWarpSpecializedILi5ENS5_IJNS4_1CILi2EEENSA_ILi1EEESC_EEENS1_35KernelTmaWarpSpecializedCooperativeEEENS5_IJNSA_ILi256EEENSA_ILi64EEENSA_ILi128EEEEEENS_6half_tENS5_IJlSC_lEEESK_SL_NS4_8TiledMMAINS4_8MMA_AtomIJNS4_4SM904GMMA25MMA_64x64x16_F32F16F16_SSILNSP_5MajorE0ELSR_0ELNSP_7ScaleInE1ELSS_1EEEEEENS4_6LayoutISD_NS5_IJSC_NSA_ILi0EEESW_EEEEENS5_IJNS4_10UnderscoreESZ_SZ_EEEEENS4_13SM90_TMA_LOADENS4_14ComposedLayoutINS4_7SwizzleILi3ELi4ELi3EEENS4_18smem_ptr_flag_bitsILi16EEENSV_INS5_IJNSA_ILi8EEESH_EEENS5_IJSH_SC_EEEEEEEvNS4_8identityENS4_23SM90_TMA_LOAD_MULTICASTES1C_vS1D_EENS_8epilogue10collective6detail29Sm90TmaWarpSpecializedAdapterINS1H_15DefaultEpilogueISK_SL_SL_NS1G_6thread17LinearCombinationISK_Li1EffLNS1L_9ScaleType4KindE0ELNS_15FloatRoundStyleE2ESK_EENS1_15EpilogueDefaultEEEEEvvEEEEvNT_6ParamsE:
[----:B------:R-:W0:Y:S01]  /*0000*/  LDC R1, c[0x0][0x28] ;  /* 0x00000a00ff017b82 */ /* 0x000e220000000800 */
[----:B------:R-:W1:Y:S01]  /*0010*/  S2R R98, SR_TID.X ;  /* 0x0000000000627919 */ /* 0x000e620000002100 */
[----:B------:R-:W-:Y:S01]  /*0020*/  ELECT P0, URZ, PT ;  /* 0x00000000003f782f */ /* 0x000fe20003800000 */
[----:B------:R-:W-:Y:S01]  /*0030*/  BSSY B0, `(.L_x_0) ;  /* 0x000000f000007945 */ /* 0x000fe20003800000 */
[--C-:B-1----:R-:W-:Y:S02]  /*0040*/  SHF.R.U32.HI R0, RZ, 0x5, R98.reuse ;  /* 0x00000005ff007819 */ /* 0x102fe40000011662 */
[----:B------:R-:W-:-:S03]  /*0050*/  SHF.R.U32.HI R7, RZ, 0x7, R98 ;  /* 0x00000007ff077819 */ /* 0x000fc60000011662 */
[----:B------:R-:W1:Y:S04]  /*0060*/  SHFL.IDX PT, R3, R0, RZ, 0x1f ;  /* 0x00001fff00037589 */ /* 0x000e6800000e0000 */
[----:B------:R2:W3:Y:S01]  /*0070*/  SHFL.IDX PT, R2, R7, RZ, 0x1f ;  /* 0x00001fff07027589 */ /* 0x0004e200000e0000 */
[----:B-1----:R-:W-:-:S13]  /*0080*/  ISETP.NE.OR P0, PT, R3, RZ, !P0 ;  /* 0x000000ff0300720c */ /* 0x002fda0004705670 */
[----:B0-23--:R-:W-:Y:S05]  /*0090*/  @P0 BRA `(.L_x_1) ;  /* 0x0000000000200947 */ /* 0x00dfea0003800000 */
[----:B------:R-:W-:Y:S02]  /*00a0*/  ULDC.64 UR4, c[0x0][0x198] ;  /* 0x0000660000047ab9 */ /* 0x000fe40000000a00 */
[----:B------:R-:W-:Y:S02]  /*00b0*/  UIADD3 UR6, UP0, UR4, 0xf0, URZ ;  /* 0x000000f004067890 */ /* 0x000fe4000ff1e03f */
[----:B------:R-:W-:Y:S02]  /*00c0*/  UIADD3 UR4, UP1, UR4, 0x1f0, URZ ;  /* 0x000001f004047890 */ /* 0x000fe4000ff3e03f */
[----:B------:R-:W-:Y:S02]  /*00d0*/  UIADD3.X UR7, URZ, UR5, URZ, UP0, !UPT ;  /* 0x000000053f077290 */ /* 0x000fe400087fe43f */
[----:B------:R-:W-:-:S07]  /*00e0*/  UIADD3.X UR5, URZ, UR5, URZ, UP1, !UPT ;  /* 0x000000053f057290 */ /* 0x000fce0008ffe43f */
[----:B------:R0:W-:Y:S02]  /*00f0*/  UTMACCTL.PF [UR6] ;  /* 0x00000000060079b9 */ /* 0x0001e40008040000 */
[----:B------:R0:W-:Y:S02]  /*0100*/  UTMACCTL.PF [UR4] ;  /* 0x00000000040079b9 */ /* 0x0001e40008040000 */
[----:B0-----:R-:W-:Y:S01]  /*0110*/  NOP ;  /* 0x0000000000007918 */ /* 0x001fe20000000000 */
.L_x_1:
[----:B------:R-:W-:Y:S05]  /*0120*/  BSYNC B0 ;  /* 0x0000000000007941 */ /* 0x000fea0003800000 */
.L_x_0:
[----:B------:R-:W0:Y:S02]  /*0130*/  SHFL.IDX PT, R5, R0, RZ, 0x1f ;  /* 0x00001fff00057589 */ /* 0x000e2400000e0000 */
[----:B0-----:R-:W-:-:S13]  /*0140*/  ISETP.NE.AND P0, PT, R5, RZ, PT ;  /* 0x000000ff0500720c */ /* 0x001fda0003f05270 */
[----:B------:R-:W-:Y:S05]  /*0150*/  @P0 BRA `(.L_x_2) ;  /* 0x0000000000600947 */ /* 0x000fea0003800000 */
[----:B------:R-:W0:Y:S01]  /*0160*/  S2UR UR8, SR_CgaCtaId ;  /* 0x00000000000879c3 */ /* 0x000e220000008800 */
[----:B------:R-:W-:Y:S01]  /*0170*/  UMOV UR4, 0x400 ;  /* 0x0000040000047882 */ /* 0x000fe20000000000 */
[----:B------:R-:W-:Y:S01]  /*0180*/  UMOV UR5, 0x1 ;  /* 0x0000000100057882 */ /* 0x000fe20000000000 */
[----:B------:R-:W-:Y:S01]  /*0190*/  UMOV UR6, 0x4 ;  /* 0x0000000400067882 */ /* 0x000fe20000000000 */
[----:B------:R-:W-:Y:S01]  /*01a0*/  ELECT P0, URZ, PT ;  /* 0x00000000003f782f */ /* 0x000fe20003800000 */
[----:B------:R-:W-:-:S04]  /*01b0*/  UIADD3 UR6, -UR6, 0x100000, URZ ;  /* 0x0010000006067890 */ /* 0x000fc8000fffe13f */
[----:B------:R-:W-:Y:S02]  /*01c0*/  USHF.L.U32 UR7, UR6, 0xb, URZ ;  /* 0x0000000b06077899 */ /* 0x000fe4000800063f */
[----:B------:R-:W-:Y:S02]  /*01d0*/  USHF.L.U32 UR6, UR6, 0x1, URZ ;  /* 0x0000000106067899 */ /* 0x000fe4000800063f */
[----:B0-----:R-:W-:Y:S02]  /*01e0*/  ULEA UR8, UR8, UR4, 0x18 ;  /* 0x0000000408087291 */ /* 0x001fe4000f8ec03f */
[----:B------:R-:W-:-:S04]  /*01f0*/  UIADD3 UR4, -UR5, 0x100000, URZ ;  /* 0x0010000005047890 */ /* 0x000fc8000fffe13f */
[----:B------:R-:W-:Y:S02]  /*0200*/  USHF.L.U32 UR5, UR4, 0xb, URZ ;  /* 0x0000000b04057899 */ /* 0x000fe4000800063f */
[----:B------:R-:W-:Y:S01]  /*0210*/  USHF.L.U32 UR4, UR4, 0x1, URZ ;  /* 0x0000000104047899 */ /* 0x000fe2000800063f */
[----:B------:R-:W0:Y:S11]  /*0220*/  FENCE.VIEW.ASYNC.S ;  /* 0x00000000000073c6 */ /* 0x000e360000000000 */
[----:B0-----:R0:W1:Y:S01]  /*0230*/  SYNCS.EXCH.64 URZ, [UR8], UR4 ;  /* 0x00000004083f75b2 */ /* 0x0010620008000100 */
[----:B------:R0:W2:Y:S01]  /*0240*/  SYNCS.EXCH.64 URZ, [UR8+0x28], UR6 ;  /* 0x00002806083f75b2 */ /* 0x0000a20008000100 */
[----:B------:R0:W3:Y:S01]  /*0250*/  SYNCS.EXCH.64 URZ, [UR8+0x8], UR4 ;  /* 0x00000804083f75b2 */ /* 0x0000e20008000100 */
[----:B------:R0:W4:Y:S01]  /*0260*/  SYNCS.EXCH.64 URZ, [UR8+0x30], UR6 ;  /* 0x00003006083f75b2 */ /* 0x0001220008000100 */
[----:B------:R0:W0:Y:S01]  /*0270*/  SYNCS.EXCH.64 URZ, [UR8+0x10], UR4 ;  /* 0x00001004083f75b2 */ /* 0x0000220008000100 */
[----:B------:R0:W0:Y:S01]  /*0280*/  SYNCS.EXCH.64 URZ, [UR8+0x38], UR6 ;  /* 0x00003806083f75b2 */ /* 0x0000220008000100 */
[----:B------:R0:W0:Y:S01]  /*0290*/  SYNCS.EXCH.64 URZ, [UR8+0x18], UR4 ;  /* 0x00001804083f75b2 */ /* 0x0000220008000100 */
[----:B------:R0:W0:Y:S01]  /*02a0*/  SYNCS.EXCH.64 URZ, [UR8+0x40], UR6 ;  /* 0x00004006083f75b2 */ /* 0x0000220008000100 */
[----:B------:R0:W0:Y:S01]  /*02b0*/  SYNCS.EXCH.64 URZ, [UR8+0x20], UR4 ;  /* 0x00002004083f75b2 */ /* 0x0000220008000100 */
[----:B------:R0:W0:Y:S01]  /*02c0*/  SYNCS.EXCH.64 URZ, [UR8+0x48], UR6 ;  /* 0x00004806083f75b2 */ /* 0x0000220008000100 */
[----:B------:R-:W-:Y:S01]  /*02d0*/  NOP ;  /* 0x0000000000007918 */ /* 0x000fe20000000000 */
.L_x_2:
[----:B------:R-:W-:Y:S01]  /*02e0*/  SHF.R.S32.HI R9, RZ, 0x1f, R98 ;  /* 0x0000001fff097819 */ /* 0x000fe20000011462 */
[----:B------:R-:W5:Y:S01]  /*02f0*/  SHFL.IDX PT, R0, R0, RZ, 0x1f ;  /* 0x00001fff00007589 */ /* 0x000f6200000e0000 */
[----:B0-----:R-:W0:Y:S01]  /*0300*/  S2UR UR8, SR_CTAID.X ;  /* 0x00000000000879c3 */ /* 0x001e220000002500 */
[----:B------:R-:W-:Y:S02]  /*0310*/  ELECT P0, URZ, PT ;  /* 0x00000000003f782f */ /* 0x000fe40003800000 */
[----:B------:R-:W-:Y:S01]  /*0320*/  LEA.HI R9, R9, R98, RZ, 0x7 ;  /* 0x0000006209097211 */ /* 0x000fe200078f38ff */
[----:B------:R-:W1:Y:S01]  /*0330*/  S2R R4, SR_CTAID.Y ;  /* 0x0000000000047919 */ /* 0x000e620000002600 */
[----:B------:R-:W-:Y:S01]  /*0340*/  SHF.R.S32.HI R6, RZ, 0x1f, R5 ;  /* 0x0000001fff067819 */ /* 0x000fe20000011405 */
[----:B------:R-:W-:Y:S01]  /*0350*/  ULDC UR4, c[0x0][0x150] ;  /* 0x0000540000047ab9 */ /* 0x000fe20000000800 */
[----:B------:R-:W-:Y:S01]  /*0360*/  LOP3.LUT R9, R9, 0xffffff80, RZ, 0xc0, !PT ;  /* 0xffffff8009097812 */ /* 0x000fe200078ec0ff */
[----:B------:R-:W-:Y:S01]  /*0370*/  NOP ;  /* 0x0000000000007918 */ /* 0x000fe20000000000 */
[----:B------:R-:W-:Y:S01]  /*0380*/  LEA.HI R6, R6, R5, RZ, 0x2 ;  /* 0x0000000506067211 */ /* 0x000fe200078f10ff */
[----:B------:R-:W2:Y:S01]  /*0390*/  LDC R11, c[0x0][0x144] ;  /* 0x00005100ff0b7b82 */ /* 0x000ea20000000800 */
[----:B------:R-:W-:Y:S01]  /*03a0*/  NOP ;  /* 0x0000000000007918 */ /* 0x000fe20000000000 */
[----:B------:R-:W-:Y:S01]  /*03b0*/  IMAD.IADD R8, R98, 0x1, -R9 ;  /* 0x0000000162087824 */ /* 0x000fe200078e0a09 */
[----:B------:R-:W-:Y:S01]  /*03c0*/  LOP3.LUT R6, R6, 0x3ffffffc, RZ, 0xc0, !PT ;  /* 0x3ffffffc06067812 */ /* 0x000fe200078ec0ff */
[----:B------:R-:W-:Y:S01]  /*03d0*/  IMAD.MOV.U32 R22, RZ, RZ, 0x1 ;  /* 0x00000001ff167424 */ /* 0x000fe200078e00ff */
[----:B------:R-:W-:-:S02]  /*03e0*/  ISETP.NE.AND P3, PT, R2, RZ, PT ;  /* 0x000000ff0200720c */ /* 0x000fc40003f65270 */
[----:B------:R-:W-:Y:S01]  /*03f0*/  SHF.R.S32.HI R9, RZ, 0x1f, R8 ;  /* 0x0000001fff097819 */ /* 0x000fe20000011408 */
[----:B------:R-:W-:Y:S01]  /*0400*/  IMAD.IADD R6, R5, 0x1, -R6 ;  /* 0x0000000105067824 */ /* 0x000fe200078e0a06 */
[----:B------:R-:W3:Y:S02]  /*0410*/  LDC R13, c[0x0][0x140] ;  /* 0x00005000ff0d7b82 */ /* 0x000ee40000000800 */
[----:B------:R-:W-:Y:S02]  /*0420*/  LEA.HI R9, R9, R8, RZ, 0x3 ;  /* 0x0000000809097211 */ /* 0x000fe400078f18ff */
[----:B-----5:R-:W-:Y:S02]  /*0430*/  ISETP.NE.OR P0, PT, R0, RZ, !P0 ;  /* 0x000000ff0000720c */ /* 0x020fe40004705670 */
[----:B------:R-:W-:Y:S02]  /*0440*/  SHF.R.S32.HI R0, RZ, 0x3, R9 ;  /* 0x00000003ff007819 */ /* 0x000fe40000011409 */
[----:B0-----:R-:W-:-:S02]  /*0450*/  I2FP.F32.U32 R10, UR8 ;  /* 0x00000008000a7c45 */ /* 0x001fc40008201000 */
[----:B------:R-:W-:-:S03]  /*0460*/  SHF.R.S32.HI R9, RZ, 0x1f, R9 ;  /* 0x0000001fff097819 */ /* 0x000fc60000011409 */
[----:B------:R-:W-:Y:S01]  /*0470*/  FMUL R10, R10, UR4 ;  /* 0x000000040a0a7c20 */ /* 0x000fe20008400000 */
[----:B------:R-:W-:Y:S01]  /*0480*/  LEA.HI R9, R9, R0, RZ, 0x2 ;  /* 0x0000000009097211 */ /* 0x000fe200078f10ff */
[----:B------:R-:W-:Y:S01]  /*0490*/  ULDC UR4, c[0x0][0x154] ;  /* 0x0000550000047ab9 */ /* 0x000fe20000000800 */
[----:B-1----:R-:W-:Y:S01]  /*04a0*/  I2FP.F32.U32 R12, R4 ;  /* 0x00000004000c7245 */ /* 0x002fe20000201000 */
[----:B------:R-:W-:Y:S01]  /*04b0*/  VOTEU.ALL UP0, P0 ;  /* 0x00000000003f7886 */ /* 0x000fe20000000000 */
[----:B------:R-:W-:Y:S01]  /*04c0*/  LOP3.LUT R9, R9, 0xfffffffc, RZ, 0xc0, !PT ;  /* 0xfffffffc09097812 */ /* 0x000fe200078ec0ff */
[----:B------:R-:W0:Y:S01]  /*04d0*/  F2I.U32.TRUNC.NTZ R10, R10 ;  /* 0x0000000a000a7305 */ /* 0x000e22000020f000 */
[----:B------:R-:W-:Y:S01]  /*04e0*/  VOTEU.ALL UP1, P0 ;  /* 0x00000000003f7886 */ /* 0x000fe20000020000 */
[----:B------:R-:W-:Y:S01]  /*04f0*/  FMUL R12, R12, UR4 ;  /* 0x000000040c0c7c20 */ /* 0x000fe20008400000 */
[----:B------:R-:W1:Y:S01]  /*0500*/  @!UP0 S2UR UR7, SR_CgaCtaId ;  /* 0x00000000000789c3 */ /* 0x000e620000008800 */
[----:B------:R-:W-:Y:S01]  /*0510*/  IMAD.IADD R9, R0, 0x1, -R9 ;  /* 0x0000000100097824 */ /* 0x000fe200078e0a09 */
[----:B------:R-:W-:Y:S01]  /*0520*/  SHF.R.S32.HI R0, RZ, 0x1f, R3 ;  /* 0x0000001fff007819 */ /* 0x000fe20000011403 */
[----:B------:R-:W-:Y:S01]  /*0530*/  UMOV UR4, 0x20 ;  /* 0x0000002000047882 */ /* 0x000fe20000000000 */
[----:B------:R-:W-:Y:S01]  /*0540*/  @!UP0 UMOV UR6, 0x400 ;  /* 0x0000040000068882 */ /* 0x000fe20000000000 */
[----:B------:R-:W-:Y:S01]  /*0550*/  IMAD R19, R6, 0x4, R9 ;  /* 0x0000000406137824 */ /* 0x000fe200078e0209 */
[----:B------:R-:W5:Y:S01]  /*0560*/  F2I.U32.TRUNC.NTZ R12, R12 ;  /* 0x0000000c000c7305 */ /* 0x000f62000020f000 */
[----:B------:R-:W-:Y:S01]  /*0570*/  LEA.HI R0, R0, R3, RZ, 0x2 ;  /* 0x0000000300007211 */ /* 0x000fe200078f10ff */
[----:B------:R-:W4:Y:S01]  /*0580*/  LDC R9, c[0x0][0x148] ;  /* 0x00005200ff097b82 */ /* 0x000f220000000800 */
[----:B------:R-:W-:-:S04]  /*0590*/  @!UP0 UIADD3 UR4, -UR4, 0x100000, URZ ;  /* 0x0010000004048890 */ /* 0x000fc8000fffe13f */
[----:B------:R-:W-:Y:S02]  /*05a0*/  @!UP0 USHF.L.U32 UR5, UR4, 0xb, URZ ;  /* 0x0000000b04058899 */ /* 0x000fe4000800063f */
[----:B------:R-:W-:Y:S01]  /*05b0*/  @!UP0 USHF.L.U32 UR4, UR4, 0x1, URZ ;  /* 0x0000000104048899 */ /* 0x000fe2000800063f */
[----:B------:R-:W-:Y:S01]  /*05c0*/  LEA.HI R6, R19, R19, RZ, 0x1 ;  /* 0x0000001313067211 */ /* 0x000fe200078f08ff */
[----:B0-----:R-:W-:Y:S01]  /*05d0*/  IMAD.MOV R14, RZ, RZ, -R10 ;  /* 0x000000ffff0e7224 */ /* 0x001fe200078e0a0a */
[----:B------:R-:W-:Y:S02]  /*05e0*/  LOP3.LUT R0, R0, 0xfffffffc, RZ, 0xc0, !PT ;  /* 0xfffffffc00007812 */ /* 0x000fe400078ec0ff */
[----:B------:R-:W-:Y:S01]  /*05f0*/  LOP3.LUT R10, R6, 0xfffffffe, RZ, 0xc0, !PT ;  /* 0xfffffffe060a7812 */ /* 0x000fe200078ec0ff */
[----:B--2---:R-:W-:Y:S01]  /*0600*/  IMAD R6, R11, R14, UR8 ;  /* 0x000000080b067e24 */ /* 0x004fe2000f8e020e */
[----:B---3--:R-:W-:Y:S01]  /*0610*/  ISETP.EQ.U32.AND P2, PT, R13, 0x1, PT ;  /* 0x000000010d00780c */ /* 0x008fe20003f42070 */
[----:B------:R-:W-:-:S02]  /*0620*/  IMAD.IADD R3, R3, 0x1, -R0 ;  /* 0x0000000103037824 */ /* 0x000fc400078e0a00 */
[C---:B------:R-:W-:Y:S02]  /*0630*/  IMAD.IADD R11, R19.reuse, 0x1, -R10 ;  /* 0x00000001130b7824 */ /* 0x040fe400078e0a0a */
[----:B------:R-:W-:Y:S01]  /*0640*/  IMAD.SHL.U32 R10, R19, 0x4, RZ ;  /* 0x00000004130a7824 */ /* 0x000fe200078e00ff */
[----:B------:R-:W-:Y:S01]  /*0650*/  ISETP.NE.AND P1, PT, R3, 0x3, PT ;  /* 0x000000030300780c */ /* 0x000fe20003f25270 */
[----:B-----5:R-:W-:Y:S01]  /*0660*/  IMAD.MOV R24, RZ, RZ, -R12 ;  /* 0x000000ffff187224 */ /* 0x020fe200078e0a0c */
[----:B------:R-:W-:Y:S01]  /*0670*/  ISETP.NE.AND P4, PT, R11, R6, PT ;  /* 0x000000060b00720c */ /* 0x000fe20003f85270 */
[----:B-1----:R-:W-:Y:S01]  /*0680*/  @!UP0 ULEA UR6, UR7, UR6, 0x18 ;  /* 0x0000000607068291 */ /* 0x002fe2000f8ec03f */
[----:B------:R-:W-:Y:S01]  /*0690*/  LOP3.LUT R19, R19, 0xc, R10, 0x78, !PT ;  /* 0x0000000c13137812 */ /* 0x000fe200078e780a */
[----:B------:R-:W-:Y:S01]  /*06a0*/  VOTEU.ALL UP0, P0 ;  /* 0x00000000003f7886 */ /* 0x000fe20000000000 */
[----:B------:R-:W-:Y:S01]  /*06b0*/  LOP3.LUT P0, RZ, R8, 0x7, RZ, 0xc0, !PT ;  /* 0x0000000708ff7812 */ /* 0x000fe2000780c0ff */
[----:B------:R-:W-:Y:S01]  /*06c0*/  VIADD R8, R2, 0xffffffff ;  /* 0xffffffff02087836 */ /* 0x000fe20000000000 */
[----:B------:R-:W-:Y:S01]  /*06d0*/  ISETP.EQ.OR P1, PT, R3, RZ, !P1 ;  /* 0x000000ff0300720c */ /* 0x000fe20004f22670 */
[----:B----4-:R-:W-:Y:S01]  /*06e0*/  IMAD R11, R9, R24, R4 ;  /* 0x00000018090b7224 */ /* 0x010fe200078e0204 */
[----:B------:R-:W-:-:S02]  /*06f0*/  ISETP.LT.U32.AND P0, PT, R19, 0x2, !P0 ;  /* 0x000000021300780c */ /* 0x000fc40004701070 */
[----:B------:R-:W-:Y:S02]  /*0700*/  ISETP.EQ.AND P1, PT, R2, RZ, P1 ;  /* 0x000000ff0200720c */ /* 0x000fe40000f22270 */
[----:B------:R-:W-:Y:S01]  /*0710*/  ISETP.GE.U32.AND P6, PT, R8, 0x2, PT ;  /* 0x000000020800780c */ /* 0x000fe20003fc6070 */
[----:B------:R-:W0:Y:S02]  /*0720*/  FENCE.VIEW.ASYNC.S ;  /* 0x00000000000073c6 */ /* 0x000e240000000000 */
[----:B0-----:R0:W1:Y:S01]  /*0730*/  @!UP0 SYNCS.EXCH.64 URZ, [UR6+0x60], UR4 ;  /* 0x00006004063f85b2 */ /* 0x0010620008000100 */
[----:B------:R-:W-:Y:S02]  /*0740*/  @P4 LEA.HI R0, R19, R19, RZ, 0x1 ;  /* 0x0000001313004211 */ /* 0x000fe400078f08ff */
[----:B------:R-:W-:Y:S02]  /*0750*/  SEL R18, RZ, 0x1, !P1 ;  /* 0x00000001ff127807 */ /* 0x000fe40004800000 */
[----:B------:R-:W-:-:S02]  /*0760*/  @P4 SHF.R.S32.HI R0, RZ, 0x1, R0 ;  /* 0x00000001ff004819 */ /* 0x000fc40000011400 */
[----:B------:R-:W-:Y:S02]  /*0770*/  SEL R18, R18, 0x2, P6 ;  /* 0x0000000212127807 */ /* 0x000fe40003000000 */
[----:B------:R-:W-:Y:S02]  /*0780*/  @P4 ISETP.NE.AND P5, PT, R0, R11, PT ;  /* 0x0000000b0000420c */ /* 0x000fe40003fa5270 */
[----:B------:R-:W-:Y:S02]  /*0790*/  SEL R11, RZ, 0x1, !P0 ;  /* 0x00000001ff0b7807 */ /* 0x000fe40004000000 */
[----:B------:R-:W-:Y:S02]  /*07a0*/  @P4 SEL R22, RZ, 0x1, P5 ;  /* 0x00000001ff164807 */ /* 0x000fe40002800000 */
[----:B------:R-:W-:Y:S01]  /*07b0*/  LOP3.LUT R0, R98, 0x7f, RZ, 0xc0, !PT ;  /* 0x0000007f62007812 */ /* 0x000fe200078ec0ff */
[----:B------:R0:W2:Y:S01]  /*07c0*/  @!UP1 SYNCS.EXCH.64 URZ, [UR6+0x68], UR4 ;  /* 0x00006804063f95b2 */ /* 0x0000a20008000100 */
[----:B------:R-:W-:Y:S01]  /*07d0*/  LOP3.LUT R22, R22, R11, RZ, 0xc0, !PT ;  /* 0x0000000b16167212 */ /* 0x000fe200078ec0ff */
[----:B------:R-:W-:Y:S01]  /*07e0*/  NOP ;  /* 0x0000000000007918 */ /* 0x000fe20000000000 */
[----:B------:R-:W-:Y:S05]  /*07f0*/  @!P2 BRA `(.L_x_3) ;  /* 0x000000000008a947 */ /* 0x000fea0003800000 */
[----:B-12---:R-:W-:Y:S01]  /*0800*/  UCGABAR_ARV ;  /* 0x00000000000079c7 */ /* 0x006fe20008000000 */
[----:B------:R-:W-:Y:S05]  /*0810*/  BRA `(.L_x_4) ;  /* 0x0000000000047947 */ /* 0x000fea0003800000 */
.L_x_3:
[----:B-12---:R-:W-:Y:S01]  /*0820*/  NOP ;  /* 0x0000000000007918 */ /* 0x006fe20000000000 */
.L_x_4:
[----:B------:R-:W1:Y:S01]  /*0830*/  LDC R2, c[0x0][0x65c] ;  /* 0x00019700ff027b82 */ /* 0x000e620000000800 */
[----:B------:R-:W-:Y:S01]  /*0840*/  LOP3.LUT R5, R5, 0xfffff7ff, RZ, 0xc0, !PT ;  /* 0xfffff7ff05057812 */ /* 0x000fe200078ec0ff */
[----:B------:R-:W-:Y:S02]  /*0850*/  IMAD.U32 R10, RZ, RZ, UR8 ;  /* 0x00000008ff0a7e24 */ /* 0x000fe4000f8e00ff */
[----:B------:R-:W-:Y:S01]  /*0860*/  IMAD.MOV.U32 R11, RZ, RZ, RZ ;  /* 0x000000ffff0b7224 */ /* 0x000fe200078e00ff */
[----:B-1----:R-:W-:-:S13]  /*0870*/  ISETP.NE.AND P1, PT, R2, 0x1, PT ;  /* 0x000000010200780c */ /* 0x002fda0003f25270 */
[----:B------:R-:W1:Y:S01]  /*0880*/  @P1 LDC R17, c[0x0][0x10] ;  /* 0x00000400ff111b82 */ /* 0x000e620000000800 */
[----:B------:R-:W-:Y:S01]  /*0890*/  @P1 LOP3.LUT R5, R5, 0x800, RZ, 0xfc, !PT ;  /* 0x0000080005051812 */ /* 0x000fe200078efcff */
[----:B------:R-:W-:Y:S02]  /*08a0*/  @P1 IMAD.MOV.U32 R5, RZ, RZ, RZ ;  /* 0x000000ffff051224 */ /* 0x000fe400078e00ff */
[----:B------:R-:W-:-:S04]  /*08b0*/  @P1 IMAD.MOV.U32 R15, RZ, RZ, RZ ;  /* 0x000000ffff0f1224 */ /* 0x000fc800078e00ff */
[----:B------:R-:W2:Y:S01]  /*08c0*/  @!P1 LDC R13, c[0x0][0xc] ;  /* 0x00000300ff0d9b82 */ /* 0x000ea20000000800 */
[----:B0-----:R-:W-:Y:S01]  /*08d0*/  ULDC UR4, c[0x0][0xc] ;  /* 0x0000030000047ab9 */ /* 0x001fe20000000800 */
[----:B------:R-:W-:Y:S01]  /*08e0*/  ULDC UR5, c[0x0][0x10] ;  /* 0x0000040000057ab9 */ /* 0x000fe20000000800 */
[----:B------:R-:W-:Y:S01]  /*08f0*/  ULDC UR6, c[0x0][0x14] ;  /* 0x0000050000067ab9 */ /* 0x000fe20000000800 */
[----:B------:R-:W-:-:S04]  /*0900*/  UIMAD.WIDE.U32 UR4, UR4, UR5, URZ ;  /* 0x00000005040472a5 */ /* 0x000fc8000f8e003f */
[----:B------:R-:W-:Y:S02]  /*0910*/  UIMAD.WIDE.U32 UR38, UR4, UR6, URZ ;  /* 0x00000006042672a5 */ /* 0x000fe4000f8e003f */
[----:B------:R-:W-:-:S04]  /*0920*/  UIMAD UR41, UR5, UR6, URZ ;  /* 0x00000006052972a4 */ /* 0x000fc8000f8e023f */
[----:B------:R-:W-:Y:S01]  /*0930*/  UIADD3 UR41, UR39, UR41, URZ ;  /* 0x0000002927297290 */ /* 0x000fe2000fffe03f */
[----:B-1----:R-:W-:-:S04]  /*0940*/  @P1 IMAD.WIDE.U32 R16, R17, UR8, R4 ;  /* 0x0000000811101c25 */ /* 0x002fc8000f8e0004 */
[----:B------:R-:W-:Y:S02]  /*0950*/  @P1 IMAD.IADD R17, R17, 0x1, R15 ;  /* 0x0000000111111824 */ /* 0x000fe400078e020f */
[----:B--2---:R-:W-:-:S04]  /*0960*/  @!P1 IMAD.WIDE.U32 R10, R4, R13, R10 ;  /* 0x0000000d040a9225 */ /* 0x004fc800078e000a */
[----:B------:R-:W-:Y:S02]  /*0970*/  @!P1 IMAD.MOV.U32 R16, RZ, RZ, R10 ;  /* 0x000000ffff109224 */ /* 0x000fe400078e000a */
[----:B------:R-:W-:Y:S01]  /*0980*/  @!P1 IMAD.MOV.U32 R17, RZ, RZ, R11 ;  /* 0x000000ffff119224 */ /* 0x000fe200078e000b */
[----:B------:R-:W-:Y:S06]  /*0990*/  @!P2 BRA `(.L_x_5) ;  /* 0x00000000000ca947 */ /* 0x000fec0003800000 */
[----:B------:R-:W-:Y:S01]  /*09a0*/  UCGABAR_WAIT ;  /* 0x0000000000007dc7 */ /* 0x000fe20008000000 */
[----:B------:R-:W-:Y:S01]  /*09b0*/  CCTL.IVALL ;  /* 0x00000000ff00798f */ /* 0x000fe20002000000 */
[----:B------:R-:W-:Y:S05]  /*09c0*/  BRA `(.L_x_6) ;  /* 0x0000000000047947 */ /* 0x000fea0003800000 */
.L_x_5:
[----:B------:R-:W-:Y:S06]  /*09d0*/  BAR.SYNC.DEFER_BLOCKING 0x0 ;  /* 0x0000000000007b1d */ /* 0x000fec0000010000 */
.L_x_6:
[----:B------:R-:W-:Y:S05]  /*09e0*/  @!P3 BRA `(.L_x_7) ;  /* 0x000000700094b947 */ /* 0x000fea0003800000 */
[----:B------:R-:W-:-:S13]  /*09f0*/  ISETP.GT.U32.AND P0, PT, R8, 0x1, PT ;  /* 0x000000010800780c */ /* 0x000fda0003f04070 */
[----:B------:R-:W-:Y:S05]  /*0a00*/  @P0 EXIT ;  /* 0x000000000000094d */ /* 0x000fea0003800000 */
[----:B------:R-:W-:Y:S01]  /*0a10*/  ULDC.64 UR4, c[0x0][0x650] ;  /* 0x0001940000047ab9 */ /* 0x000fe20000000a00 */
[----:B------:R-:W-:Y:S01]  /*0a20*/  PRMT R3, RZ, 0x7610, R3 ;  /* 0x00007610ff037816 */ /* 0x000fe20000000003 */
[----:B------:R-:W-:Y:S01]  /*0a30*/  IMAD.MOV.U32 R111, RZ, RZ, -0x1 ;  /* 0xffffffffff6f7424 */ /* 0x000fe200078e00ff */
[----:B------:R-:W-:Y:S01]  /*0a40*/  ISETP.GE.U32.AND P0, PT, R16, UR4, PT ;  /* 0x0000000410007c0c */ /* 0x000fe2000bf06070 */
[----:B------:R-:W-:Y:S02]  /*0a50*/  IMAD.MOV.U32 R103, RZ, RZ, -0x1 ;  /* 0xffffffffff677424 */ /* 0x000fe400078e00ff */
[----:B------:R-:W-:Y:S01]  /*0a60*/  IMAD.MOV.U32 R23, RZ, RZ, -0x1 ;  /* 0xffffffffff177424 */ /* 0x000fe200078e00ff */
[----:B------:R-:W-:-:S13]  /*0a70*/  ISETP.GE.U32.AND.EX P0, PT, R17, UR5, PT, P0 ;  /* 0x0000000511007c0c */ /* 0x000fda000bf06100 */
[----:B------:R-:W-:Y:S05]  /*0a80*/  @P0 BRA `(.L_x_8) ;  /* 0x00000004002c0947 */ /* 0x000fea0003800000 */
[----:B------:R-:W0:Y:S01]  /*0a90*/  LDC.64 R26, c[0x0][0x628] ;  /* 0x00018a00ff1a7b82 */ /* 0x000e220000000a00 */
[----:B------:R-:W-:Y:S02]  /*0aa0*/  IMAD.MOV.U32 R10, RZ, RZ, R16 ;  /* 0x000000ffff0a7224 */ /* 0x000fe400078e0010 */
[----:B------:R-:W-:-:S05]  /*0ab0*/  IMAD.MOV.U32 R11, RZ, RZ, R17 ;  /* 0x000000ffff0b7224 */ /* 0x000fca00078e0011 */
[----:B------:R-:W1:Y:S08]  /*0ac0*/  LDC R8, c[0x0][0x630] ;  /* 0x00018c00ff087b82 */ /* 0x000e700000000800 */
[----:B------:R-:W2:Y:S01]  /*0ad0*/  LDC.64 R28, c[0x0][0x620] ;  /* 0x00018800ff1c7b82 */ /* 0x000ea20000000a00 */
[----:B0-----:R-:W-:-:S04]  /*0ae0*/  ISETP.NE.U32.AND P0, PT, R26, RZ, PT ;  /* 0x000000ff1a00720c */ /* 0x001fc80003f05070 */
[----:B------:R-:W-:-:S13]  /*0af0*/  ISETP.NE.AND.EX P0, PT, R27, RZ, PT, P0 ;  /* 0x000000ff1b00720c */ /* 0x000fda0003f05300 */
[----:B-12---:R-:W-:Y:S05]  /*0b00*/  @!P0 BRA `(.L_x_9) ;  /* 0x0000000000288947 */ /* 0x006fea0003800000 */
[----:B------:R-:W0:Y:S02]  /*0b10*/  LDC R3, c[0x0][0x634] ;  /* 0x00018d00ff037b82 */ /* 0x000e240000000800 */
[----:B0-----:R-:W-:-:S05]  /*0b20*/  IADD3 R3, P0, R16, R3, RZ ;  /* 0x0000000310037210 */ /* 0x001fca0007f1e0ff */
[----:B------:R-:W-:-:S04]  /*0b30*/  IMAD.X R21, RZ, RZ, R17, P0 ;  /* 0x000000ffff157224 */ /* 0x000fc800000e0611 */
[----:B------:R-:W-:-:S04]  /*0b40*/  IMAD.WIDE.U32 R10, R21, R26, RZ ;  /* 0x0000001a150a7225 */ /* 0x000fc800078e00ff */
[----:B------:R-:W-:-:S04]  /*0b50*/  IMAD.WIDE.U32 R12, P0, R3, R27, R10 ;  /* 0x0000001b030c7225 */ /* 0x000fc8000780000a */
[----:B------:R-:W-:-:S04]  /*0b60*/  IMAD.WIDE.U32 R10, R3, R26, RZ ;  /* 0x0000001a030a7225 */ /* 0x000fc800078e00ff */
[----:B------:R-:W-:Y:S01]  /*0b70*/  IMAD.X R15, RZ, RZ, RZ, P0 ;  /* 0x000000ffff0f7224 */ /* 0x000fe200000e06ff */
[----:B------:R-:W-:Y:S01]  /*0b80*/  IADD3 RZ, P0, R11, R12, RZ ;  /* 0x0000000c0bff7210 */ /* 0x000fe20007f1e0ff */
[----:B------:R-:W-:-:S04]  /*0b90*/  IMAD.MOV.U32 R14, RZ, RZ, R13 ;  /* 0x000000ffff0e7224 */ /* 0x000fc800078e000d */
[----:B------:R-:W-:-:S08]  /*0ba0*/  IMAD.WIDE.U32.X R10, R21, R27, R14, P0 ;  /* 0x0000001b150a7225 */ /* 0x000fd000000e040e */
.L_x_9:
[----:B------:R-:W0:Y:S01]  /*0bb0*/  LDC.64 R32, c[0x0][0x640] ;  /* 0x00019000ff207b82 */ /* 0x000e220000000a00 */
[--C-:B------:R-:W-:Y:S01]  /*0bc0*/  SHF.R.U64 R27, R10, R8, R11.reuse ;  /* 0x000000080a1b7219 */ /* 0x100fe2000000120b */
[----:B------:R-:W-:Y:S01]  /*0bd0*/  IMAD R31, R9, R24, R4 ;  /* 0x00000018091f7224 */ /* 0x000fe200078e0204 */
[----:B------:R-:W-:Y:S01]  /*0be0*/  SHF.R.U32.HI R3, RZ, R8, R11 ;  /* 0x00000008ff037219 */ /* 0x000fe2000001160b */
[----:B------:R-:W-:Y:S01]  /*0bf0*/  IMAD.MOV.U32 R23, RZ, RZ, 0x1 ;  /* 0x00000001ff177424 */ /* 0x000fe200078e00ff */
[----:B------:R-:W-:-:S03]  /*0c00*/  IADD3 R5, P0, RZ, -R27, RZ ;  /* 0x8000001bff057210 */ /* 0x000fc60007f1e0ff */
[----:B------:R-:W1:Y:S02]  /*0c10*/  LDC R12, c[0x0][0x618] ;  /* 0x00018600ff0c7b82 */ /* 0x000e640000000800 */
[----:B------:R-:W-:Y:S02]  /*0c20*/  IMAD.X R3, RZ, RZ, ~R3, P0 ;  /* 0x000000ffff037224 */ /* 0x000fe400000e0e03 */
[----:B------:R-:W-:-:S04]  /*0c30*/  IMAD.WIDE.U32 R10, R5, R28, R16 ;  /* 0x0000001c050a7225 */ /* 0x000fc800078e0010 */
[----:B------:R-:W2:Y:S01]  /*0c40*/  LDC R20, c[0x0][0x608] ;  /* 0x00018200ff147b82 */ /* 0x000ea20000000800 */
[----:B------:R-:W-:Y:S02]  /*0c50*/  IMAD R8, R3, R28, RZ ;  /* 0x0000001c03087224 */ /* 0x000fe400078e02ff */
[----:B------:R-:W-:Y:S02]  /*0c60*/  IMAD.MOV.U32 R3, RZ, RZ, -0x1 ;  /* 0xffffffffff037424 */ /* 0x000fe400078e00ff */
[----:B------:R-:W-:-:S03]  /*0c70*/  IMAD R5, R5, R29, R8 ;  /* 0x0000001d05057224 */ /* 0x000fc600078e0208 */
[----:B------:R-:W3:Y:S01]  /*0c80*/  LDC R30, c[0x0][0x658] ;  /* 0x00019600ff1e7b82 */ /* 0x000ee20000000800 */
[----:B------:R-:W-:Y:S01]  /*0c90*/  IMAD.IADD R5, R11, 0x1, R5 ;  /* 0x000000010b057824 */ /* 0x000fe200078e0205 */
[----:B0-----:R-:W-:-:S04]  /*0ca0*/  ISETP.NE.U32.AND P0, PT, R32, RZ, PT ;  /* 0x000000ff2000720c */ /* 0x001fc80003f05070 */
[----:B------:R-:W-:Y:S02]  /*0cb0*/  ISETP.NE.AND.EX P0, PT, R33, RZ, PT, P0 ;  /* 0x000000ff2100720c */ /* 0x000fe40003f05300 */
[----:B------:R-:W0:Y:S01]  /*0cc0*/  LDC R26, c[0x0][0x600] ;  /* 0x00018000ff1a7b82 */ /* 0x000e220000000800 */
[-CC-:B-1----:R-:W-:Y:S02]  /*0cd0*/  SHF.R.U64 R14, R10, R12.reuse, R5.reuse ;  /* 0x0000000c0a0e7219 */ /* 0x182fe40000001205 */
[----:B------:R-:W-:-:S05]  /*0ce0*/  SHF.R.U32.HI R5, RZ, R12, R5 ;  /* 0x0000000cff057219 */ /* 0x000fca0000011605 */
[----:B------:R-:W1:Y:S01]  /*0cf0*/  LDC R15, c[0x0][0x648] ;  /* 0x00019200ff0f7b82 */ /* 0x000e620000000800 */
[-CC-:B--2---:R-:W-:Y:S02]  /*0d00*/  SHF.R.U64 R29, R14, R20.reuse, R5.reuse ;  /* 0x000000140e1d7219 */ /* 0x184fe40000001205 */
[----:B------:R-:W-:-:S05]  /*0d10*/  SHF.R.U32.HI R5, RZ, R20, R5 ;  /* 0x00000014ff057219 */ /* 0x000fca0000011605 */
[----:B------:R-:W2:Y:S01]  /*0d20*/  LDC R21, c[0x0][0x638] ;  /* 0x00018e00ff157b82 */ /* 0x000ea20000000800 */
[-CC-:B---3--:R-:W-:Y:S02]  /*0d30*/  SHF.R.U64 R20, R29, R30.reuse, R5.reuse ;  /* 0x0000001e1d147219 */ /* 0x188fe40000001205 */
[-C--:B------:R-:W-:Y:S02]  /*0d40*/  SHF.L.U32 R3, R3, R30.reuse, RZ ;  /* 0x0000001e03037219 */ /* 0x080fe400000006ff */
[----:B------:R-:W-:Y:S01]  /*0d50*/  SHF.R.U32.HI R5, RZ, R30, R5 ;  /* 0x0000001eff057219 */ /* 0x000fe20000011605 */
[----:B------:R-:W-:Y:S01]  /*0d60*/  IMAD.MOV.U32 R4, RZ, RZ, R20 ;  /* 0x000000ffff047224 */ /* 0x000fe200078e0014 */
[----:B------:R-:W-:Y:S01]  /*0d70*/  LOP3.LUT R12, RZ, R3, RZ, 0x33, !PT ;  /* 0x00000003ff0c7212 */ /* 0x000fe200078e33ff */
[----:B------:R-:W3:Y:S01]  /*0d80*/  LDC R25, c[0x0][0x610] ;  /* 0x00018400ff197b82 */ /* 0x000ee20000000800 */
[----:B------:R-:W-:Y:S05]  /*0d90*/  @!P0 BRA `(.L_x_10) ;  /* 0x0000000000288947 */ /* 0x000fea0003800000 */
[----:B------:R-:W4:Y:S02]  /*0da0*/  LDC R3, c[0x0][0x64c] ;  /* 0x00019300ff037b82 */ /* 0x000f240000000800 */
[----:B----4-:R-:W-:-:S05]  /*0db0*/  IADD3 R3, P0, R20, R3, RZ ;  /* 0x0000000314037210 */ /* 0x010fca0007f1e0ff */
        /* <DEDUP_REMOVED lines=8> */
.L_x_10:
[----:B-1----:R-:W-:Y:S01]  /*0e40*/  SHF.R.U64 R4, R4, R15, R5 ;  /* 0x0000000f04047219 */ /* 0x002fe20000001205 */
[----:B0-----:R-:W-:Y:S01]  /*0e50*/  VIADD R5, R26, 0xffffffff ;  /* 0xffffffff1a057836 */ /* 0x001fe20000000000 */
[----:B------:R-:W-:Y:S01]  /*0e60*/  SHF.L.U32 R3, R23, R30, RZ ;  /* 0x0000001e17037219 */ /* 0x000fe200000006ff */
[----:B------:R-:W-:Y:S01]  /*0e70*/  IMAD.MOV.U32 R23, RZ, RZ, R27 ;  /* 0x000000ffff177224 */ /* 0x000fe200078e001b */
[----:B------:R-:W-:Y:S01]  /*0e80*/  LOP3.LUT R12, R29, R12, RZ, 0xc0, !PT ;  /* 0x0000000c1d0c7212 */ /* 0x000fe200078ec0ff */
[----:B------:R-:W-:Y:S01]  /*0e90*/  IMAD.MOV R8, RZ, RZ, -R4 ;  /* 0x000000ffff087224 */ /* 0x000fe200078e0a04 */
[----:B------:R-:W-:Y:S02]  /*0ea0*/  SEL R6, R6, R31, !P1 ;  /* 0x0000001f06067207 */ /* 0x000fe40004800000 */
[----:B------:R-:W-:Y:S01]  /*0eb0*/  LOP3.LUT R5, R14, R5, RZ, 0xc0, !PT ;  /* 0x000000050e057212 */ /* 0x000fe200078ec0ff */
[----:B------:R-:W-:Y:S02]  /*0ec0*/  IMAD R9, R3, R4, R12 ;  /* 0x0000000403097224 */ /* 0x000fe400078e020c */
[----:B--2---:R-:W-:-:S02]  /*0ed0*/  IMAD R3, R8, R21, R20 ;  /* 0x0000001508037224 */ /* 0x004fc400078e0214 */
[----:B---3--:R-:W-:Y:S02]  /*0ee0*/  IMAD R6, R9, R25, R6 ;  /* 0x0000001909067224 */ /* 0x008fe400078e0206 */
[----:B------:R-:W-:Y:S02]  /*0ef0*/  IMAD R111, R3, R26, R5 ;  /* 0x0000001a036f7224 */ /* 0x000fe400078e0205 */
[----:B------:R-:W-:-:S03]  /*0f00*/  IMAD.MOV.U32 R4, RZ, RZ, 0x1 ;  /* 0x00000001ff047424 */ /* 0x000fc600078e00ff */
[----:B------:R-:W-:Y:S02]  /*0f10*/  SEL R103, R111, R6, !P1 ;  /* 0x000000066f677207 */ /* 0x000fe40004800000 */
[----:B------:R-:W-:Y:S02]  /*0f20*/  PRMT R3, R4, 0x7610, R3 ;  /* 0x0000761004037816 */ /* 0x000fe40000000003 */
[----:B------:R-:W-:-:S07]  /*0f30*/  SEL R111, R6, R111, !P1 ;  /* 0x0000006f066f7207 */ /* 0x000fce0004800000 */
.L_x_8:
[----:B------:R-:W-:-:S08]  /*0f40*/  NOP ;  /* 0x0000000000007918 */ /* 0x000fd00000000000 */
[----:B------:R-:W0:Y:S02]  /*0f50*/  USETMAXREG.TRY_ALLOC.CTAPOOL UP0, 0xe8 ;  /* 0x000000e8000079c8 */ /* 0x000e240008000600 */
[----:B0-----:R-:W-:-:S13]  /*0f60*/  PLOP3.LUT P0, PT, PT, PT, UP0, 0x80, 0x0 ;  /* 0x000000000000781c */ /* 0x001fda0003f0f008 */
[----:B------:R-:W-:Y:S05]  /*0f70*/  @!P0 BRA `(.L_x_8) ;  /* 0xfffffffc00f08947 */ /* 0x000fea000383ffff */
[----:B------:R-:W-:Y:S01]  /*0f80*/  ULDC.64 UR4, c[0x0][0x598] ;  /* 0x0001660000047ab9 */ /* 0x000fe20000000a00 */
[----:B------:R-:W-:Y:S01]  /*0f90*/  ULDC.64 UR36, c[0x0][0x208] ;  /* 0x0000820000247ab9 */ /* 0x000fe20000000a00 */
[----:B------:R-:W-:-:S04]  /*0fa0*/  ISETP.NE.U32.AND P0, PT, RZ, UR4, PT ;  /* 0x00000004ff007c0c */ /* 0x000fc8000bf05070 */
[----:B------:R-:W-:-:S13]  /*0fb0*/  ISETP.NE.AND.EX P0, PT, RZ, UR5, PT, P0 ;  /* 0x00000005ff007c0c */ /* 0x000fda000bf05300 */
[----:B------:R-:W-:Y:S05]  /*0fc0*/  @!P0 BRA `(.L_x_11) ;  /* 0x00000000001c8947 */ /* 0x000fea0003800000 */
[----:B------:R-:W0:Y:S02]  /*0fd0*/  LDC.64 R4, c[0x0][0x598] ;  /* 0x00016600ff047b82 */ /* 0x000e240000000a00 */
[----:B0-----:R-:W2:Y:S02]  /*0fe0*/  LDG.E.64 R4, desc[UR36][R4.64] ;  /* 0x0000002404047981 */ /* 0x001ea4000c1e1b00 */
[----:B--2---:R-:W-:-:S04]  /*0ff0*/  ISETP.NE.U32.AND P0, PT, R4, RZ, PT ;  /* 0x000000ff0400720c */ /* 0x004fc80003f05070 */
[----:B------:R-:W-:-:S13]  /*1000*/  ISETP.NE.AND.EX P0, PT, R5, RZ, PT, P0 ;  /* 0x000000ff0500720c */ /* 0x000fda0003f05300 */
[----:B------:R-:W-:Y:S05]  /*1010*/  @!P0 BRA `(.L_x_11) ;  /* 0x0000000000088947 */ /* 0x000fea0003800000 */
[----:B------:R0:W5:Y:S01]  /*1020*/  LD.E R90, desc[UR36][R4.64] ;  /* 0x00000024045a7980 */ /* 0x000162000c101900 */
[----:B------:R-:W-:Y:S05]  /*1030*/  BRA `(.L_x_12) ;  /* 0x0000000000247947 */ /* 0x000fea0003800000 */
.L_x_11:
[----:B------:R-:W-:Y:S02]  /*1040*/  ULDC.64 UR4, c[0x0][0x588] ;  /* 0x0001620000047ab9 */ /* 0x000fe40000000a00 */
[----:B------:R-:W-:-:S04]  /*1050*/  ISETP.NE.U32.AND P0, PT, RZ, UR4, PT ;  /* 0x00000004ff007c0c */ /* 0x000fc8000bf05070 */
[----:B------:R-:W-:-:S13]  /*1060*/  ISETP.NE.AND.EX P0, PT, RZ, UR5, PT, P0 ;  /* 0x00000005ff007c0c */ /* 0x000fda000bf05300 */
[----:B------:R-:W-:Y:S05]  /*1070*/  @!P0 BRA `(.L_x_13) ;  /* 0x00000000000c8947 */ /* 0x000fea0003800000 */
[----:B------:R-:W0:Y:S02]  /*1080*/  LDC.64 R90, c[0x0][0x588] ;  /* 0x00016200ff5a7b82 */ /* 0x000e240000000a00 */
[----:B0-----:R1:W5:Y:S01]  /*1090*/  LDG.E R90, desc[UR36][R90.64] ;  /* 0x000000245a5a7981 */ /* 0x001362000c1e1900 */
[----:B------:R-:W-:Y:S05]  /*10a0*/  BRA `(.L_x_12) ;  /* 0x0000000000087947 */ /* 0x000fea0003800000 */
.L_x_13:
[----:B------:R-:W-:Y:S02]  /*10b0*/  ULDC UR4, c[0x0][0x580] ;  /* 0x0001600000047ab9 */ /* 0x000fe40000000800 */
[----:B------:R-:W-:-:S07]  /*10c0*/  IMAD.U32 R90, RZ, RZ, UR4 ;  /* 0x00000004ff5a7e24 */ /* 0x000fce000f8e00ff */
.L_x_12:
[----:B------:R-:W-:Y:S02]  /*10d0*/  ULDC.64 UR4, c[0x0][0x5a0] ;  /* 0x0001680000047ab9 */ /* 0x000fe40000000a00 */
[----:B------:R-:W-:-:S04]  /*10e0*/  ISETP.NE.U32.AND P0, PT, RZ, UR4, PT ;  /* 0x00000004ff007c0c */ /* 0x000fc8000bf05070 */
[----:B------:R-:W-:-:S13]  /*10f0*/  ISETP.NE.AND.EX P0, PT, RZ, UR5, PT, P0 ;  /* 0x00000005ff007c0c */ /* 0x000fda000bf05300 */
[----:B------:R-:W-:Y:S05]  /*1100*/  @!P0 BRA `(.L_x_14) ;  /* 0x00000000001c8947 */ /* 0x000fea0003800000 */
[----:B0-----:R-:W0:Y:S02]  /*1110*/  LDC.64 R4, c[0x0][0x5a0] ;  /* 0x00016800ff047b82 */ /* 0x001e240000000a00 */
[----:B0-----:R-:W2:Y:S02]  /*1120*/  LDG.E.64 R4, desc[UR36][R4.64] ;  /* 0x0000002404047981 */ /* 0x001ea4000c1e1b00 */
[----:B--2---:R-:W-:-:S04]  /*1130*/  ISETP.NE.U32.AND P0, PT, R4, RZ, PT ;  /* 0x000000ff0400720c */ /* 0x004fc80003f05070 */
[----:B------:R-:W-:-:S13]  /*1140*/  ISETP.NE.AND.EX P0, PT, R5, RZ, PT, P0 ;  /* 0x000000ff0500720c */ /* 0x000fda0003f05300 */
[----:B------:R-:W-:Y:S05]  /*1150*/  @!P0 BRA `(.L_x_14) ;  /* 0x0000000000088947 */ /* 0x000fea0003800000 */
[----:B-1----:R0:W5:Y:S01]  /*1160*/  LD.E R91, desc[UR36][R4.64] ;  /* 0x00000024045b7980 */ /* 0x002162000c101900 */
[----:B------:R-:W-:Y:S05]  /*1170*/  BRA `(.L_x_15) ;  /* 0x0000000000247947 */ /* 0x000fea0003800000 */
.L_x_14:
[----:B------:R-:W-:Y:S02]  /*1180*/  ULDC.64 UR4, c[0x0][0x590] ;  /* 0x0001640000047ab9 */ /* 0x000fe40000000a00 */
[----:B------:R-:W-:-:S04]  /*1190*/  ISETP.NE.U32.AND P0, PT, RZ, UR4, PT ;  /* 0x00000004ff007c0c */ /* 0x000fc8000bf05070 */
[----:B------:R-:W-:-:S13]  /*11a0*/  ISETP.NE.AND.EX P0, PT, RZ, UR5, PT, P0 ;  /* 0x00000005ff007c0c */ /* 0x000fda000bf05300 */
[----:B------:R-:W-:Y:S05]  /*11b0*/  @!P0 BRA `(.L_x_16) ;  /* 0x00000000000c8947 */ /* 0x000fea0003800000 */
[----:B0-----:R-:W1:Y:S02]  /*11c0*/  LDC.64 R4, c[0x0][0x590] ;  /* 0x00016400ff047b82 */ /* 0x001e640000000a00 */
[----:B-1----:R1:W5:Y:S01]  /*11d0*/  LDG.E R91, desc[UR36][R4.64] ;  /* 0x00000024045b7981 */ /* 0x002362000c1e1900 */
[----:B------:R-:W-:Y:S05]  /*11e0*/  BRA `(.L_x_15) ;  /* 0x0000000000087947 */ /* 0x000fea0003800000 */
.L_x_16:
[----:B------:R-:W-:Y:S02]  /*11f0*/  ULDC UR4, c[0x0][0x584] ;  /* 0x0001610000047ab9 */ /* 0x000fe40000000800 */
[----:B-1----:R-:W-:-:S07]  /*1200*/  IMAD.U32 R91, RZ, RZ, UR4 ;  /* 0x00000004ff5b7e24 */ /* 0x002fce000f8e00ff */
.L_x_15:
[----:B------:R-:W-:-:S13]  /*1210*/  LOP3.LUT P0, RZ, R3, 0xff, RZ, 0xc0, !PT ;  /* 0x000000ff03ff7812 */ /* 0x000fda000780c0ff */
[----:B------:R-:W-:Y:S05]  /*1220*/  @!P0 EXIT ;  /* 0x000000000000894d */ /* 0x000fea0003800000 */
[----:B------:R-:W2:Y:S01]  /*1230*/  LDC R93, c[0x0][0x658] ;  /* 0x00019600ff5d7b82 */ /* 0x000ea20000000800 */
[----:B------:R-:W-:Y:S01]  /*1240*/  LOP3.LUT R7, R7, 0x1, RZ, 0xc0, !PT ;  /* 0x0000000107077812 */ /* 0x000fe200078ec0ff */
[----:B------:R-:W-:Y:S01]  /*1250*/  ULDC.64 UR6, c[0x0][0x288] ;  /* 0x0000a20000067ab9 */ /* 0x000fe20000000a00 */
[----:B------:R-:W-:Y:S01]  /*1260*/  SHF.R.U32.HI R3, RZ, 0x2, R98 ;  /* 0x00000002ff037819 */ /* 0x000fe20000011662 */
[----:B------:R-:W-:Y:S01]  /*1270*/  UIADD3 UR4, UR7, 0x7f, URZ ;  /* 0x0000007f07047890 */ /* 0x000fe2000fffe03f */
[----:B------:R-:W-:Y:S01]  /*1280*/  SHF.R.U32.HI R0, RZ, 0x1, R0 ;  /* 0x00000001ff007819 */ /* 0x000fe20000011600 */
[----:B------:R-:W-:Y:S01]  /*1290*/  IMAD.SHL.U32 R88, R7, 0x40, RZ ;  /* 0x0000004007587824 */ /* 0x000fe200078e00ff */
[----:B------:R-:W-:Y:S01]  /*12a0*/  LOP3.LUT R3, R3, 0x7, RZ, 0xc0, !PT ;  /* 0x0000000703037812 */ /* 0x000fe200078ec0ff */
[----:B------:R-:W3:Y:S01]  /*12b0*/  LDC.64 R96, c[0x0][0x5c8] ;  /* 0x00017200ff607b82 */ /* 0x000ee20000000a00 */
[----:B------:R-:W-:Y:S01]  /*12c0*/  USHF.R.S32.HI UR5, URZ, 0x1f, UR4 ;  /* 0x0000001f3f057899 */ /* 0x000fe20008011404 */
[----:B------:R-:W-:Y:S01]  /*12d0*/  LOP3.LUT R0, R0, 0x30, RZ, 0xc0, !PT ;  /* 0x0000003000007812 */ /* 0x000fe200078ec0ff */
[----:B------:R-:W-:Y:S01]  /*12e0*/  IMAD.MOV.U32 R6, RZ, RZ, 0x1 ;  /* 0x00000001ff067424 */ /* 0x000fe200078e00ff */
[--C-:B------:R-:W-:Y:S01]  /*12f0*/  LOP3.LUT R88, R88, 0x40, R3.reuse, 0xe2, !PT ;  /* 0x0000004058587812 */ /* 0x100fe200078ee203 */
[----:B------:R-:W-:Y:S01]  /*1300*/  ULEA.HI UR5, UR5, UR4, URZ, 0x7 ;  /* 0x0000000405057291 */ /* 0x000fe2000f8f383f */
[-C--:B01----:R-:W-:Y:S01]  /*1310*/  IADD3 R4, RZ, -R0.reuse, -R3 ;  /* 0x80000000ff047210 */ /* 0x083fe20007ffe803 */
[----:B------:R-:W-:Y:S01]  /*1320*/  IMAD.U32 R5, RZ, RZ, UR6 ;  /* 0x00000006ff057e24 */ /* 0x000fe2000f8e00ff */
[----:B------:R-:W0:Y:S01]  /*1330*/  LDC R100, c[0x0][0x600] ;  /* 0x00018000ff647b82 */ /* 0x000e220000000800 */
[----:B------:R-:W-:Y:S01]  /*1340*/  LOP3.LUT R88, R88, R0, RZ, 0xfc, !PT ;  /* 0x0000000058587212 */ /* 0x000fe200078efcff */
[----:B------:R-:W-:Y:S01]  /*1350*/  IMAD.MOV.U32 R0, RZ, RZ, -0x1 ;  /* 0xffffffffff007424 */ /* 0x000fe200078e00ff */
[----:B------:R-:W-:Y:S01]  /*1360*/  USHF.R.S32.HI UR43, URZ, 0x7, UR5 ;  /* 0x000000073f2b7899 */ /* 0x000fe20008011405 */
[C---:B------:R-:W-:Y:S01]  /*1370*/  LOP3.LUT R92, R98.reuse, 0x3, RZ, 0xc0, !PT ;  /* 0x00000003625c7812 */ /* 0x040fe200078ec0ff */
[----:B------:R-:W-:Y:S01]  /*1380*/  IMAD R4, R7, -0x40, R4 ;  /* 0xffffffc007047824 */ /* 0x000fe200078e0204 */
[----:B------:R-:W-:Y:S01]  /*1390*/  LOP3.LUT R99, R98, 0x80, RZ, 0xc0, !PT ;  /* 0x0000008062637812 */ /* 0x000fe200078ec0ff */
[----:B------:R-:W-:Y:S01]  /*13a0*/  UISETP.LT.AND UP0, UPT, UR43, 0x1, UPT ;  /* 0x000000012b00788c */ /* 0x000fe2000bf01270 */
[-C--:B--2---:R-:W-:Y:S01]  /*13b0*/  SHF.L.U32 R0, R0, R93.reuse, RZ ;  /* 0x0000005d00007219 */ /* 0x084fe200000006ff */
[----:B------:R-:W-:Y:S01]  /*13c0*/  ULDC UR4, c[0x0][0x284] ;  /* 0x0000a10000047ab9 */ /* 0x000fe20000000800 */
[----:B------:R-:W-:Y:S01]  /*13d0*/  IMAD R92, R92, -0x2, R5 ;  /* 0xfffffffe5c5c7824 */ /* 0x000fe200078e0205 */
[----:B------:R-:W-:Y:S01]  /*13e0*/  USEL UR44, UR43, 0x1, UP0 ;  /* 0x000000012b2c7887 */ /* 0x000fe20008000000 */
[----:B------:R-:W-:Y:S01]  /*13f0*/  SHF.L.U32 R93, R6, R93, RZ ;  /* 0x0000005d065d7219 */ /* 0x000fe200000006ff */
[----:B------:R-:W-:Y:S01]  /*1400*/  IMAD.SHL.U32 R98, R98, 0x2, RZ ;  /* 0x0000000262627824 */ /* 0x000fe200078e00ff */
[----:B------:R-:W-:Y:S01]  /*1410*/  LOP3.LUT R118, R18, 0x1, RZ, 0xfc, !PT ;  /* 0x0000000112767812 */ /* 0x000fe200078efcff */
[----:B------:R-:W-:Y:S01]  /*1420*/  VIADD R102, R4, UR4 ;  /* 0x0000000404667c36 */ /* 0x000fe20008000000 */
[C-C-:B---3--:R-:W-:Y:S01]  /*1430*/  SHF.L.U64.HI R94, R96.reuse, 0x7, R97.reuse ;  /* 0x00000007605e7819 */ /* 0x148fe20000010261 */
[----:B------:R-:W-:Y:S01]  /*1440*/  IMAD.MOV.U32 R89, RZ, RZ, RZ ;  /* 0x000000ffff597224 */ /* 0x000fe200078e00ff */
[C---:B------:R-:W-:Y:S01]  /*1450*/  SHF.L.U64.HI R95, R96.reuse, 0x3, R97 ;  /* 0x00000003605f7819 */ /* 0x040fe20000010261 */
[C---:B------:R-:W-:Y:S01]  /*1460*/  IMAD.SHL.U32 R97, R96.reuse, 0x80, RZ ;  /* 0x0000008060617824 */ /* 0x040fe200078e00ff */
[----:B------:R-:W-:Y:S01]  /*1470*/  SHF.R.U32.HI R99, RZ, 0x7, R99 ;  /* 0x00000007ff637819 */ /* 0x000fe20000011663 */
[----:B------:R-:W-:Y:S01]  /*1480*/  IMAD.SHL.U32 R96, R96, 0x8, RZ ;  /* 0x0000000860607824 */ /* 0x000fe200078e00ff */
[----:B------:R-:W-:Y:S01]  /*1490*/  LOP3.LUT R101, RZ, R0, RZ, 0x33, !PT ;  /* 0x00000000ff657212 */ /* 0x000fe200078e33ff */
[----:B------:R-:W-:Y:S01]  /*14a0*/  UIADD3 UR44, UR43, -UR44, URZ ;  /* 0x8000002c2b2c7290 */ /* 0x000fe2000fffe03f */
[----:B0-----:R-:W-:Y:S01]  /*14b0*/  VIADD R100, R100, 0xffffffff ;  /* 0xffffffff64647836 */ /* 0x001fe20000000000 */
[----:B------:R-:W-:Y:S01]  /*14c0*/  UMOV UR40, URZ ;  /* 0x0000003f00287c82 */ /* 0x000fe20008000000 */
[----:B------:R-:W-:-:S09]  /*14d0*/  UMOV UR42, URZ ;  /* 0x0000003f002a7c82 */ /* 0x000fd20008000000 */
.L_x_160:
[----:B0-----:R-:W0:Y:S01]  /*14e0*/  SHFL.IDX PT, R0, R99, RZ, 0x1f ;  /* 0x00001fff63007589 */ /* 0x001e2200000e0000 */
[----:B-1----:R-:W1:Y:S01]  /*14f0*/  S2UR UR7, SR_CgaCtaId ;  /* 0x00000000000779c3 */ /* 0x002e620000008800 */
[----:B------:R-:W-:Y:S01]  /*1500*/  UMOV UR6, 0x400 ;  /* 0x0000040000067882 */ /* 0x000fe20000000000 */
[----:B0-----:R-:W-:Y:S01]  /*1510*/  R2UR UR4, R0 ;  /* 0x00000000000472ca */ /* 0x001fe200000e0000 */
[----:B-1----:R-:W-:-:S12]  /*1520*/  ULEA UR6, UR7, UR6, 0x18 ;  /* 0x0000000607067291 */ /* 0x002fd8000f8ec03f */
[----:B------:R-:W-:-:S04]  /*1530*/  ULEA.HI UR5, UR4, UR4, URZ, 0x1 ;  /* 0x0000000404057291 */ /* 0x000fc8000f8f083f */
[----:B------:R-:W-:-:S04]  /*1540*/  ULOP3.LUT UR5, UR5, 0x7fffe, URZ, 0xc0, !UPT ;  /* 0x0007fffe05057892 */ /* 0x000fc8000f8ec03f */
[----:B------:R-:W-:-:S03]  /*1550*/  UIADD3 UR5, UR4, -UR5, URZ ;  /* 0x8000000504057290 */ /* 0x000fc6000fffe03f */
[----:B------:R-:W-:Y:S01]  /*1560*/  ULDC UR4, c[0x0][0x28c] ;  /* 0x0000a30000047ab9 */ /* 0x000fe20000000800 */
[----:B------:R-:W-:Y:S01]  /*1570*/  ULEA UR5, UR5, UR6, 0xd ;  /* 0x0000000605057291 */ /* 0x000fe2000f8e683f */
[----:B------:R-:W-:-:S03]  /*1580*/  ISETP.LT.AND P0, PT, RZ, UR4, PT ;  /* 0x00000004ff007c0c */ /* 0x000fc6000bf01270 */
[----:B------:R-:W-:-:S04]  /*1590*/  UIADD3 UR5, UR5, 0x100, URZ ;  /* 0x0000010005057890 */ /* 0x000fc8000fffe03f */
[----:B------:R-:W-:-:S04]  /*15a0*/  USHF.R.U32.HI UR5, URZ, 0x4, UR5 ;  /* 0x000000043f057899 */ /* 0x000fc80008011605 */
[----:B------:R-:W-:-:S04]  /*15b0*/  ULOP3.LUT UR5, UR5, 0x3fff, URZ, 0xc0, !UPT ;  /* 0x00003fff05057892 */ /* 0x000fc8000f8ec03f */
[----:B------:R-:W-:Y:S01]  /*15c0*/  ULOP3.LUT UR45, UR5, 0x10000, URZ, 0xfc, !UPT ;  /* 0x00010000052d7892 */ /* 0x000fe2000f8efc3f */
[----:B--2345:R-:W-:Y:S11]  /*15d0*/  @P0 BRA `(.L_x_17) ;  /* 0x0000000000400947 */ /* 0x03cff60003800000 */
[----:B------:R-:W-:Y:S01]  /*15e0*/  MOV R0, 0x0 ;  /* 0x0000000000007802 */ /* 0x000fe20000000f00 */
[----:B------:R-:W-:Y:S01]  /*15f0*/  ULDC.64 UR4, c[0x4][0x68] ;  /* 0x01001a0000047ab9 */ /* 0x000fe20000000a00 */
[----:B------:R-:W-:Y:S01]  /*1600*/  ULDC.64 UR6, c[0x4][0x8] ;  /* 0x0100020000067ab9 */ /* 0x000fe20000000a00 */
[----:B------:R-:W-:Y:S01]  /*1610*/  IMAD.U32 R4, RZ, RZ, UR4 ;  /* 0x00000004ff047e24 */ /* 0x000fe2000f8e00ff */
[----:B------:R0:W1:Y:S01]  /*1620*/  LDC.64 R14, c[0x4][R0] ;  /* 0x01000000000e7b82 */ /* 0x0000620000000a00 */
[----:B------:R-:W-:Y:S01]  /*1630*/  IMAD.U32 R5, RZ, RZ, UR5 ;  /* 0x00000005ff057e24 */ /* 0x000fe2000f8e00ff */
[----:B------:R-:W-:Y:S01]  /*1640*/  ULDC.64 UR4, c[0x4][0x70] ;  /* 0x01001c0000047ab9 */ /* 0x000fe20000000a00 */
[----:B------:R-:W-:Y:S02]  /*1650*/  IMAD.U32 R10, RZ, RZ, UR6 ;  /* 0x00000006ff0a7e24 */ /* 0x000fe4000f8e00ff */
[----:B------:R-:W-:Y:S02]  /*1660*/  IMAD.U32 R6, RZ, RZ, UR4 ;  /* 0x00000004ff067e24 */ /* 0x000fe4000f8e00ff */
[----:B------:R-:W-:-:S02]  /*1670*/  IMAD.U32 R7, RZ, RZ, UR5 ;  /* 0x00000005ff077e24 */ /* 0x000fc4000f8e00ff */
[----:B------:R-:W-:Y:S02]  /*1680*/  IMAD.U32 R11, RZ, RZ, UR7 ;  /* 0x00000007ff0b7e24 */ /* 0x000fe4000f8e00ff */
[----:B------:R-:W-:Y:S02]  /*1690*/  IMAD.MOV.U32 R8, RZ, RZ, 0x1e1 ;  /* 0x000001e1ff087424 */ /* 0x000fe400078e00ff */
[----:B------:R-:W-:Y:S02]  /*16a0*/  IMAD.MOV.U32 R12, RZ, RZ, 0x1 ;  /* 0x00000001ff0c7424 */ /* 0x000fe400078e00ff */
[----:B0-----:R-:W-:-:S07]  /*16b0*/  IMAD.MOV.U32 R13, RZ, RZ, RZ ;  /* 0x000000ffff0d7224 */ /* 0x001fce00078e00ff */
[----:B------:R-:W-:-:S07]  /*16c0*/  LEPC R20, `(.L_x_17) ;  /* 0x000000001014794e */ /* 0x000fce0000000000 */
[----:B-1---5:R-:W-:Y:S05]  /*16d0*/  CALL.ABS.NOINC R14 ;  /* 0x000000000e007343 */ /* 0x022fea0003c00000 */
.L_x_17:
[----:B------:R-:W-:-:S13]  /*16e0*/  ISETP.NE.AND P0, PT, R118, 0x3, PT ;  /* 0x000000037600780c */ /* 0x000fda0003f05270 */
[----:B------:R-:W-:Y:S05]  /*16f0*/  @!P0 BRA `(.L_x_18) ;  /* 0x0000000000048947 */ /* 0x000fea0003800000 */
[----:B------:R-:W-:Y:S01]  /*1700*/  BPT.TRAP 0x1 ;  /* 0x000000040000795c */ /* 0x000fe20000300000 */
.L_x_18:
[----:B------:R-:W0:Y:S01]  /*1710*/  S2UR UR5, SR_CgaCtaId ;  /* 0x00000000000579c3 */ /* 0x000e220000008800 */
[----:B------:R-:W-:Y:S01]  /*1720*/  UMOV UR4, 0x400 ;  /* 0x0000040000047882 */ /* 0x000fe20000000000 */
[----:B------:R-:W-:Y:S02]  /*1730*/  IMAD.U32 R0, RZ, RZ, UR40 ;  /* 0x00000028ff007e24 */ /* 0x000fe4000f8e00ff */
[----:B------:R-:W-:-:S03]  /*1740*/  IMAD.U32 R3, RZ, RZ, UR42 ;  /* 0x0000002aff037e24 */ /* 0x000fc6000f8e00ff */
[----:B------:R-:W-:Y:S01]  /*1750*/  SHF.L.U32 R0, R0, 0x1f, RZ ;  /* 0x0000001f00007819 */ /* 0x000fe200000006ff */
[----:B0-----:R-:W-:-:S06]  /*1760*/  ULEA UR4, UR5, UR4, 0x18 ;  /* 0x0000000405047291 */ /* 0x001fcc000f8ec03f */
[----:B------:R-:W-:-:S04]  /*1770*/  IMAD.U32 R6, RZ, RZ, UR4 ;  /* 0x00000004ff067e24 */ /* 0x000fc8000f8e00ff */
[----:B------:R-:W-:-:S04]  /*1780*/  IMAD R3, R3, 0x8, R6 ;  /* 0x0000000803037824 */ /* 0x000fc800078e0206 */
[----:B------:R0:W1:Y:S01]  /*1790*/  SYNCS.PHASECHK.TRANS64.TRYWAIT P1, [R3+URZ], R0 ;  /* 0x00000000030075a7 */ /* 0x000062000802017f */
[----:B------:R-:W-:Y:S05]  /*17a0*/  @!P0 BRA `(.L_x_19) ;  /* 0x0000000000048947 */ /* 0x000fea0003800000 */
[----:B------:R-:W-:Y:S01]  /*17b0*/  BPT.TRAP 0x1 ;  /* 0x000000040000795c */ /* 0x000fe20000300000 */
.L_x_19:
[----:B------:R-:W-:-:S05]  /*17c0*/  IMAD.U32 R4, RZ, RZ, UR44 ;  /* 0x0000002cff047e24 */ /* 0x000fca000f8e00ff */
[----:B------:R-:W-:Y:S01]  /*17d0*/  ISETP.GE.AND P2, PT, R4, 0x1, PT ;  /* 0x000000010400780c */ /* 0x000fe20003f46270 */
[----:B-1----:R-:W-:-:S12]  /*17e0*/  @P1 BRA `(.L_x_20) ;  /* 0x0000000000081947 */ /* 0x002fd80003800000 */
[----:B------:R-:W1:Y:S02]  /*17f0*/  SYNCS.PHASECHK.TRANS64.TRYWAIT P1, [R3+URZ], R0 ;  /* 0x00000000030075a7 */ /* 0x000e64000802017f */
[----:B-1----:R-:W-:Y:S05]  /*1800*/  @!P1 BRA `(.L_x_21) ;  /* 0x0000007800b09947 */ /* 0x002fea0003800000 */
.L_x_20:
[----:B------:R-:W-:Y:S05]  /*1810*/  WARPSYNC.ALL ;  /* 0x0000000000007948 */ /* 0x000fea0003800000 */
[----:B------:R-:W-:Y:S01]  /*1820*/  R2UR UR4, R6 ;  /* 0x00000000060472ca */ /* 0x000fe200000e0000 */
[----:B------:R-:W-:Y:S01]  /*1830*/  ULEA UR8, UR42, UR45, 0xc ;  /* 0x0000002d2a087291 */ /* 0x000fe2000f8e603f */
[----:B------:R-:W-:Y:S01]  /*1840*/  WARPGROUP.ARRIVE ;  /* 0x00000000000079c5 */ /* 0x000fe20000000000 */
[----:B------:R-:W-:Y:S01]  /*1850*/  UMOV UR9, 0x40000040 ;  /* 0x4000004000097882 */ /* 0x000fe20000000000 */
[----:B------:R-:W-:Y:S01]  /*1860*/  UMOV UR11, 0x40000040 ;  /* 0x40000040000b7882 */ /* 0x000fe20000000000 */
[----:B------:R-:W-:Y:S01]  /*1870*/  UIADD3 UR12, UR8, 0x400, URZ ;  /* 0x00000400080c7890 */ /* 0x000fe2000fffe03f */
[----:B------:R-:W-:Y:S01]  /*1880*/  UMOV UR15, UR11 ;  /* 0x0000000b000f7c82 */ /* 0x000fe20008000000 */
[----:B------:R-:W-:Y:S01]  /*1890*/  UMOV UR13, 0x40000040 ;  /* 0x40000040000d7882 */ /* 0x000fe20000000000 */
[----:B------:R-:W-:-:S05]  /*18a0*/  UIADD3 UR5, UR8, 0x402, URZ ;  /* 0x0000040208057890 */ /* 0x000fca000fffe03f */
[----:B------:R-:W-:-:S04]  /*18b0*/  UIADD3 UR4, UR4, 0x50100, URZ ;  /* 0x0005010004047890 */ /* 0x000fc8000fffe03f */
[----:B------:R-:W-:-:S04]  /*18c0*/  USHF.R.U32.HI UR4, URZ, 0x4, UR4 ;  /* 0x000000043f047899 */ /* 0x000fc80008011604 */
[----:B------:R-:W-:-:S04]  /*18d0*/  ULOP3.LUT UR4, UR4, 0x3fff, URZ, 0xc0, !UPT ;  /* 0x00003fff04047892 */ /* 0x000fc8000f8ec03f */
[----:B------:R-:W-:-:S04]  /*18e0*/  ULOP3.LUT UR4, UR4, 0x10000, URZ, 0xfc, !UPT ;  /* 0x0001000004047892 */ /* 0x000fc8000f8efc3f */
[----:B------:R-:W-:-:S07]  /*18f0*/  ULEA UR6, UR42, UR4, 0xa ;  /* 0x000000042a067291 */ /* 0x000fce000f8e503f */
[----:B------:R-:W-:Y:S02]  /*1900*/  UMOV UR10, UR6 ;  /* 0x00000006000a7c82 */ /* 0x000fe40008000000 */
[----:B------:R-:W-:Y:S01]  /*1910*/  HGMMA.64x64x16.F32 R56, gdesc[UR8], RZ, !UPT, gsb0 ;  /* 0x00e00000083879f0 */ /* 0x000fe2000c0008ff */
[----:B------:R-:W-:Y:S01]  /*1920*/  UMOV UR14, UR10 ;  /* 0x0000000a000e7c82 */ /* 0x000fe20008000000 */
[----:B------:R-:W-:Y:S01]  /*1930*/  UIADD3 UR10, UR6, 0x206, URZ ;  /* 0x00000206060a7890 */ /* 0x000fe2000fffe03f */
[----:B------:R-:W-:Y:S01]  /*1940*/  UMOV UR9, 0x40000040 ;  /* 0x4000004000097882 */ /* 0x000fe20000000000 */
[----:B------:R-:W-:Y:S01]  /*1950*/  UMOV UR11, 0x40000040 ;  /* 0x40000040000b7882 */ /* 0x000fe20000000000 */
[----:B------:R-:W-:Y:S02]  /*1960*/  WARPGROUP.DEPBAR.LE gsb0, 0x0 ;  /* 0x00008000000079c5 */ /* 0x000fe40000010000 */
[----:B------:R-:W-:-:S06]  /*1970*/  WARPGROUP.ARRIVE ;  /* 0x00000000000079c5 */ /* 0x000fcc0000000000 */
[----:B------:R-:W-:Y:S01]  /*1980*/  HGMMA.64x64x16.F32 R24, gdesc[UR12], RZ, !UPT, gsb0 ;  /* 0x00e000000c1879f0 */ /* 0x000fe2000c0008ff */
[----:B------:R-:W-:Y:S02]  /*1990*/  UIADD3 UR12, UR8, 0x2, URZ ;  /* 0x00000002080c7890 */ /* 0x000fe4000fffe03f */
[----:B------:R-:W-:Y:S01]  /*19a0*/  UIADD3 UR14, UR6, 0x2, URZ ;  /* 0x00000002060e7890 */ /* 0x000fe2000fffe03f */
[----:B------:R-:W-:Y:S01]  /*19b0*/  UMOV UR13, 0x40000040 ;  /* 0x40000040000d7882 */ /* 0x000fe20000000000 */
[----:B------:R-:W-:Y:S01]  /*19c0*/  UMOV UR15, 0x40000040 ;  /* 0x40000040000f7882 */ /* 0x000fe20000000000 */
[----:B------:R-:W-:Y:S02]  /*19d0*/  WARPGROUP.DEPBAR.LE gsb0, 0x0 ;  /* 0x00008000000079c5 */ /* 0x000fe40000010000 */
[----:B------:R-:W-:-:S06]  /*19e0*/  WARPGROUP.ARRIVE ;  /* 0x00000000000079c5 */ /* 0x000fcc0000000000 */
[----:B------:R-:W-:Y:S01]  /*19f0*/  HGMMA.64x64x16.F32 R56, gdesc[UR12], R56, gsb0 ;  /* 0x00e000000c3879f0 */ /* 0x000fe20008000838 */
[----:B------:R-:W-:Y:S01]  /*1a00*/  UMOV UR12, UR5 ;  /* 0x00000005000c7c82 */ /* 0x000fe20008000000 */
[----:B------:R-:W-:Y:S01]  /*1a10*/  UMOV UR13, 0x40000040 ;  /* 0x40000040000d7882 */ /* 0x000fe20000000000 */
[----:B------:R-:W-:Y:S01]  /*1a20*/  UIADD3 UR5, UR8, 0x404, URZ ;  /* 0x0000040408057890 */ /* 0x000fe2000fffe03f */
[----:B------:R-:W-:Y:S02]  /*1a30*/  WARPGROUP.DEPBAR.LE gsb0, 0x0 ;  /* 0x00008000000079c5 */ /* 0x000fe40000010000 */
[----:B------:R-:W-:-:S06]  /*1a40*/  WARPGROUP.ARRIVE ;  /* 0x00000000000079c5 */ /* 0x000fcc0000000000 */
[----:B------:R-:W-:Y:S01]  /*1a50*/  HGMMA.64x64x16.F32 R24, gdesc[UR12], R24, gsb0 ;  /* 0x00e000000c1879f0 */ /* 0x000fe20008000818 */
        /* <DEDUP_REMOVED lines=56> */
[----:B------:R-:W-:Y:S01]  /*1de0*/  UIADD3 UR6, UR8, 0xc06, URZ ;  /* 0x00000c0608067890 */ /* 0x000fe2000fffe03f */
[----:B------:R-:W-:Y:S02]  /*1df0*/  WARPGROUP.DEPBAR.LE gsb0, 0x0 ;  /* 0x00008000000079c5 */ /* 0x000fe40000010000 */
[----:B------:R-:W-:-:S06]  /*1e00*/  WARPGROUP.ARRIVE ;  /* 0x00000000000079c5 */ /* 0x000fcc0000000000 */
[----:B------:R-:W-:Y:S01]  /*1e10*/  HGMMA.64x64x16.F32 R56, gdesc[UR12], R56, gsb0 ;  /* 0x00e000000c3879f0 */ /* 0x000fe20008000838 */
[----:B------:R-:W-:Y:S01]  /*1e20*/  UMOV UR12, UR5 ;  /* 0x00000005000c7c82 */ /* 0x000fe20008000000 */
[----:B------:R-:W-:Y:S01]  /*1e30*/  UMOV UR13, 0x40000040 ;  /* 0x40000040000d7882 */ /* 0x000fe20000000000 */
[----:B------:R-:W-:-:S07]  /*1e40*/  UIADD3 UR5, UR8, 0x806, URZ ;  /* 0x0000080608057890 */ /* 0x000fce000fffe03f */
[----:B------:R-:W-:Y:S01]  /*1e50*/  UMOV UR8, UR5 ;  /* 0x0000000500087c82 */ /* 0x000fe20008000000 */
[----:B------:R-:W-:Y:S02]  /*1e60*/  WARPGROUP.DEPBAR.LE gsb0, 0x0 ;  /* 0x00008000000079c5 */ /* 0x000fe40000010000 */
[----:B------:R-:W-:-:S06]  /*1e70*/  WARPGROUP.ARRIVE ;  /* 0x00000000000079c5 */ /* 0x000fcc0000000000 */
[----:B------:R-:W-:Y:S03]  /*1e80*/  HGMMA.64x64x16.F32 R24, gdesc[UR12], R24, gsb0 ;  /* 0x00e000000c1879f0 */ /* 0x000fe60008000818 */
[----:B------:R-:W-:Y:S02]  /*1e90*/  WARPGROUP.DEPBAR.LE gsb0, 0x0 ;  /* 0x00008000000079c5 */ /* 0x000fe40000010000 */
[----:B------:R-:W-:-:S06]  /*1ea0*/  WARPGROUP.ARRIVE ;  /* 0x00000000000079c5 */ /* 0x000fcc0000000000 */
[----:B------:R-:W-:Y:S01]  /*1eb0*/  HGMMA.64x64x16.F32 R56, gdesc[UR8], R56, gsb0 ;  /* 0x00e00000083879f0 */ /* 0x000fe20008000838 */
[----:B------:R-:W-:Y:S01]  /*1ec0*/  UMOV UR8, UR6 ;  /* 0x0000000600087c82 */ /* 0x000fe20008000000 */
[----:B------:R-:W-:Y:S01]  /*1ed0*/  UMOV UR9, 0x40000040 ;  /* 0x4000004000097882 */ /* 0x000fe20000000000 */
[----:B------:R-:W-:Y:S02]  /*1ee0*/  WARPGROUP.DEPBAR.LE gsb0, 0x0 ;  /* 0x00008000000079c5 */ /* 0x000fe40000010000 */
[----:B------:R-:W-:-:S06]  /*1ef0*/  WARPGROUP.ARRIVE ;  /* 0x00000000000079c5 */ /* 0x000fcc0000000000 */
[----:B------:R-:W-:Y:S03]  /*1f00*/  HGMMA.64x64x16.F32 R24, gdesc[UR8], R24, gsb0 ;  /* 0x00e00000081879f0 */ /* 0x000fe60008000818 */
[----:B------:R-:W-:Y:S02]  /*1f10*/  WARPGROUP.DEPBAR.LE gsb0, 0x0 ;  /* 0x00008000000079c5 */ /* 0x000fe40000010000 */
[----:B------:R-:W-:Y:S05]  /*1f20*/  @!P2 BRA `(.L_x_22) ;  /* 0x000000080058a947 */ /* 0x000fea0003800000 */
[----:B------:R-:W-:Y:S01]  /*1f30*/  UIADD3 UR5, UR42, 0x1, URZ ;  /* 0x000000012a057890 */ /* 0x000fe2000fffe03f */
[----:B01----:R-:W-:Y:S02]  /*1f40*/  IMAD.U32 R0, RZ, RZ, UR44 ;  /* 0x0000002cff007e24 */ /* 0x003fe4000f8e00ff */
[----:B------:R-:W-:Y:S01]  /*1f50*/  IMAD.U32 R3, RZ, RZ, UR42 ;  /* 0x0000002aff037e24 */ /* 0x000fe2000f8e00ff */
[----:B------:R-:W-:-:S04]  /*1f60*/  UISETP.NE.AND UP0, UPT, UR5, 0x5, UPT ;  /* 0x000000050500788c */ /* 0x000fc8000bf05270 */
[----:B------:R-:W-:Y:S02]  /*1f70*/  USEL UR6, URZ, 0x1, UP0 ;  /* 0x000000013f067887 */ /* 0x000fe40008000000 */
[----:B------:R-:W-:Y:S02]  /*1f80*/  USEL UR5, UR5, URZ, UP0 ;  /* 0x0000003f05057287 */ /* 0x000fe40008000000 */
[----:B------:R-:W-:-:S06]  /*1f90*/  ULOP3.LUT UR6, UR40, UR6, URZ, 0x3c, !UPT ;  /* 0x0000000628067292 */ /* 0x000fcc000f8e3c3f */
[----:B------:R-:W-:-:S07]  /*1fa0*/  IMAD.U32 R7, RZ, RZ, UR6 ;  /* 0x00000006ff077e24 */ /* 0x000fce000f8e00ff */
.L_x_29:
[----:B------:R-:W-:Y:S05]  /*1fb0*/  @!P0 BRA `(.L_x_23) ;  /* 0x0000000000048947 */ /* 0x000fea0003800000 */
[----:B------:R-:W-:Y:S01]  /*1fc0*/  BPT.TRAP 0x1 ;  /* 0x000000040000795c */ /* 0x000fe20000300000 */
.L_x_23:
[----:B------:R-:W0:Y:S01]  /*1fd0*/  S2UR UR7, SR_CgaCtaId ;  /* 0x00000000000779c3 */ /* 0x000e220000008800 */
[----:B------:R-:W-:Y:S01]  /*1fe0*/  UMOV UR6, 0x400 ;  /* 0x0000040000067882 */ /* 0x000fe20000000000 */
[----:B------:R-:W-:Y:S01]  /*1ff0*/  IMAD.U32 R5, RZ, RZ, UR5 ;  /* 0x00000005ff057e24 */ /* 0x000fe2000f8e00ff */
[----:B------:R-:W-:Y:S01]  /*2000*/  SHF.L.U32 R4, R7, 0x1f, RZ ;  /* 0x0000001f07047819 */ /* 0x000fe200000006ff */
[----:B0-----:R-:W-:-:S06]  /*2010*/  ULEA UR6, UR7, UR6, 0x18 ;  /* 0x0000000607067291 */ /* 0x001fcc000f8ec03f */
[----:B------:R-:W-:-:S04]  /*2020*/  IMAD.U32 R6, RZ, RZ, UR6 ;  /* 0x00000006ff067e24 */ /* 0x000fc8000f8e00ff */
[----:B------:R-:W-:-:S04]  /*2030*/  IMAD R5, R5, 0x8, R6 ;  /* 0x0000000805057824 */ /* 0x000fc800078e0206 */
[----:B------:R0:W1:Y:S01]  /*2040*/  SYNCS.PHASECHK.TRANS64.TRYWAIT P1, [R5+URZ], R4 ;  /* 0x00000004050075a7 */ /* 0x000062000802017f */
[----:B------:R-:W-:Y:S05]  /*2050*/  @!P0 BRA `(.L_x_24) ;  /* 0x0000000000048947 */ /* 0x000fea0003800000 */
[----:B------:R-:W-:Y:S01]  /*2060*/  BPT.TRAP 0x1 ;  /* 0x000000040000795c */ /* 0x000fe20000300000 */
.L_x_24:
[----:B-1----:R-:W-:Y:S05]  /*2070*/  @P1 BRA `(.L_x_25) ;  /* 0x0000000000081947 */ /* 0x002fea0003800000 */
[----:B------:R-:W1:Y:S02]  /*2080*/  SYNCS.PHASECHK.TRANS64.TRYWAIT P1, [R5+URZ], R4 ;  /* 0x00000004050075a7 */ /* 0x000e64000802017f */
[----:B-1----:R-:W-:Y:S05]  /*2090*/  @!P1 BRA `(.L_x_26) ;  /* 0x0000007000a09947 */ /* 0x002fea0003800000 */
.L_x_25:
[----:B------:R-:W-:Y:S01]  /*20a0*/  ULEA UR8, UR5, UR4, 0xa ;  /* 0x0000000405087291 */ /* 0x000fe2000f8e503f */
[----:B------:R-:W-:Y:S01]  /*20b0*/  WARPGROUP.ARRIVE ;  /* 0x00000000000079c5 */ /* 0x000fe20000000000 */
[----:B------:R-:W-:Y:S01]  /*20c0*/  ULEA UR6, UR5, UR45, 0xc ;  /* 0x0000002d05067291 */ /* 0x000fe2000f8e603f */
[----:B------:R-:W-:Y:S01]  /*20d0*/  UMOV UR15, 0x40000040 ;  /* 0x40000040000f7882 */ /* 0x000fe20000000000 */
[----:B------:R-:W-:Y:S02]  /*20e0*/  UMOV UR13, 0x40000040 ;  /* 0x40000040000d7882 */ /* 0x000fe40000000000 */
[----:B------:R-:W-:Y:S01]  /*20f0*/  UIADD3 UR7, UR6, 0x400, URZ ;  /* 0x0000040006077890 */ /* 0x000fe2000fffe03f */
[----:B------:R-:W-:Y:S02]  /*2100*/  UMOV UR14, UR8 ;  /* 0x00000008000e7c82 */ /* 0x000fe40008000000 */
[----:B------:R-:W-:Y:S01]  /*2110*/  UMOV UR12, UR6 ;  /* 0x00000006000c7c82 */ /* 0x000fe20008000000 */
[----:B------:R-:W-:Y:S01]  /*2120*/  UIADD3 UR10, UR8, 0x206, URZ ;  /* 0x00000206080a7890 */ /* 0x000fe2000fffe03f */
[----:B------:R-:W-:Y:S01]  /*2130*/  HGMMA.64x64x16.F32 R56, gdesc[UR12], R56, gsb0 ;  /* 0x00e000000c3879f0 */ /* 0x000fe20008000838 */
[----:B------:R-:W-:Y:S01]  /*2140*/  UMOV UR13, 0x40000040 ;  /* 0x40000040000d7882 */ /* 0x000fe20000000000 */
[----:B------:R-:W-:Y:S01]  /*2150*/  UMOV UR12, UR7 ;  /* 0x00000007000c7c82 */ /* 0x000fe20008000000 */
[----:B------:R-:W-:Y:S01]  /*2160*/  UIADD3 UR7, UR6, 0x402, URZ ;  /* 0x0000040206077890 */ /* 0x000fe2000fffe03f */
[----:B------:R-:W-:Y:S01]  /*2170*/  UMOV UR11, 0x40000040 ;  /* 0x40000040000b7882 */ /* 0x000fe20000000000 */
[----:B------:R-:W-:Y:S01]  /*2180*/  UMOV UR9, 0x40000040 ;  /* 0x4000004000097882 */ /* 0x000fe20000000000 */
[----:B------:R-:W-:-:S02]  /*2190*/  WARPGROUP.DEPBAR.LE gsb0, 0x0 ;  /* 0x00008000000079c5 */ /* 0x000fc40000010000 */
        /* <DEDUP_REMOVED lines=71> */
[----:B------:R-:W-:Y:S02]  /*2610*/  UIADD3 UR8, UR6, 0x806, URZ ;  /* 0x0000080606087890 */ /* 0x000fe4000fffe03f */
[----:B------:R-:W-:Y:S01]  /*2620*/  UIADD3 UR6, UR6, 0xc06, URZ ;  /* 0x00000c0606067890 */ /* 0x000fe2000fffe03f */
        /* <DEDUP_REMOVED lines=18> */
[----:B------:R-:W-:Y:S01]  /*2750*/  BPT.TRAP 0x1 ;  /* 0x000000040000795c */ /* 0x000fe20000300000 */
.L_x_27:
[----:B------:R-:W-:-:S13]  /*2760*/  ISETP.NE.AND P1, PT, R22, RZ, PT ;  /* 0x000000ff1600720c */ /* 0x000fda0003f25270 */
[----:B01----:R-:W-:-:S04]  /*2770*/  @P1 IMAD R4, R3, 0x8, R6 ;  /* 0x0000000803041824 */ /* 0x003fc800078e0206 */
[----:B------:R-:W-:-:S05]  /*2780*/  @P1 VIADD R4, R4, 0x28 ;  /* 0x0000002804041836 */ /* 0x000fca0000000000 */
[----:B------:R-:W-:-:S04]  /*2790*/  @P1 PRMT R4, R19, 0x654, R4 ;  /* 0x0000065413041816 */ /* 0x000fc80000000004 */
[----:B------:R0:W-:Y:S01]  /*27a0*/  @P1 SYNCS.ARRIVE.TRANS64.RED.A1T0 RZ, [R4+URZ], RZ ;  /* 0x000000ff04ff19a7 */ /* 0x0001e2000810043f */
[----:B------:R-:W-:-:S13]  /*27b0*/  ISETP.GT.U32.AND P1, PT, R18, 0x1, PT ;  /* 0x000000011200780c */ /* 0x000fda0003f24070 */
[----:B0-----:R-:W-:Y:S05]  /*27c0*/  @P1 BRA `(.L_x_28) ;  /* 0x0000000000041947 */ /* 0x001fea0003800000 */
[----:B------:R-:W-:Y:S01]  /*27d0*/  BPT.TRAP 0x1 ;  /* 0x000000040000795c */ /* 0x000fe20000300000 */
.L_x_28:
[----:B------:R-:W-:Y:S01]  /*27e0*/  UIADD3 UR5, UR5, 0x1, URZ ;  /* 0x0000000105057890 */ /* 0x000fe2000fffe03f */
[C---:B------:R-:W-:Y:S01]  /*27f0*/  ISETP.GT.AND P2, PT, R0.reuse, 0x1, PT ;  /* 0x000000010000780c */ /* 0x040fe20003f44270 */
[----:B------:R-:W-:Y:S02]  /*2800*/  VIADD R3, R3, 0x1 ;  /* 0x0000000103037836 */ /* 0x000fe40000000000 */
[----:B------:R-:W-:Y:S01]  /*2810*/  UISETP.NE.AND UP0, UPT, UR5, 0x5, UPT ;  /* 0x000000050500788c */ /* 0x000fe2000bf05270 */
[----:B------:R-:W-:Y:S02]  /*2820*/  VIADD R0, R0, 0xffffffff ;  /* 0xffffffff00007836 */ /* 0x000fe40000000000 */
[C---:B------:R-:W-:Y:S01]  /*2830*/  ISETP.NE.AND P1, PT, R3.reuse, 0x5, PT ;  /* 0x000000050300780c */ /* 0x040fe20003f25270 */
[----:B------:R-:W-:Y:S02]  /*2840*/  USEL UR6, URZ, 0x1, UP0 ;  /* 0x000000013f067887 */ /* 0x000fe40008000000 */
[----:B------:R-:W-:Y:S01]  /*2850*/  USEL UR5, UR5, URZ, UP0 ;  /* 0x0000003f05057287 */ /* 0x000fe20008000000 */
[----:B------:R-:W-:-:S03]  /*2860*/  SEL R3, R3, RZ, P1 ;  /* 0x000000ff03037207 */ /* 0x000fc60000800000 */
[----:B------:R-:W-:Y:S01]  /*2870*/  LOP3.LUT R7, R7, UR6, RZ, 0x3c, !PT ;  /* 0x0000000607077c12 */ /* 0x000fe2000f8e3cff */
[----:B------:R-:W-:Y:S07]  /*2880*/  @P2 BRA `(.L_x_29) ;  /* 0xfffffff400c82947 */ /* 0x000fee000383ffff */
.L_x_22:
[----:B01----:R-:W0:Y:S02]  /*2890*/  LDC R0, c[0x0][0x28c] ;  /* 0x0000a300ff007b82 */ /* 0x003e240000000800 */
[----:B0-----:R-:W-:-:S13]  /*28a0*/  ISETP.GE.AND P1, PT, R0, 0x1, PT ;  /* 0x000000010000780c */ /* 0x001fda0003f26270 */
[----:B------:R-:W-:Y:S05]  /*28b0*/  @!P1 BRA `(.L_x_30) ;  /* 0x0000000000449947 */ /* 0x000fea0003800000 */
[----:B------:R-:W-:Y:S05]  /*28c0*/  @!P0 BRA `(.L_x_31) ;  /* 0x0000000000048947 */ /* 0x000fea0003800000 */
[----:B------:R-:W-:Y:S01]  /*28d0*/  BPT.TRAP 0x1 ;  /* 0x000000040000795c */ /* 0x000fe20000300000 */
.L_x_31:
[----:B------:R-:W-:-:S13]  /*28e0*/  ISETP.NE.AND P0, PT, R22, RZ, PT ;  /* 0x000000ff1600720c */ /* 0x000fda0003f05270 */
[----:B------:R-:W-:-:S05]  /*28f0*/  VOTEU.ANY UP0, P0 ;  /* 0x00000000003f7886 */ /* 0x000fca0000000100 */
[----:B------:R-:W-:-:S06]  /*2900*/  @UP0 UIADD3 UR4, UR44, UR42, URZ ;  /* 0x0000002a2c040290 */ /* 0x000fcc000fffe03f */
[----:B------:R-:W-:Y:S02]  /*2910*/  IMAD.U32 R4, RZ, RZ, UR4 ;  /* 0x00000004ff047e24 */ /* 0x000fe4000f8e00ff */
[----:B------:R-:W-:Y:S02]  /*2920*/  IMAD.U32 R3, RZ, RZ, UR4 ;  /* 0x00000004ff037e24 */ /* 0x000fe4000f8e00ff */
[----:B------:R-:W-:-:S05]  /*2930*/  @P0 IMAD.WIDE.U32 R4, R4, -0x33333333, RZ ;  /* 0xcccccccd04040825 */ /* 0x000fca00078e00ff */
[----:B------:R-:W-:-:S05]  /*2940*/  @P0 SHF.R.U32.HI R0, RZ, 0x2, R5 ;  /* 0x00000002ff000819 */ /* 0x000fca0000011605 */
[----:B------:R-:W-:-:S04]  /*2950*/  @P0 IMAD R0, R0, -0x5, R3 ;  /* 0xfffffffb00000824 */ /* 0x000fc800078e0203 */
[----:B------:R-:W-:-:S04]  /*2960*/  @P0 IMAD R0, R0, 0x8, R6 ;  /* 0x0000000800000824 */ /* 0x000fc800078e0206 */
[----:B------:R-:W-:-:S05]  /*2970*/  @P0 VIADD R0, R0, 0x28 ;  /* 0x0000002800000836 */ /* 0x000fca0000000000 */
[----:B------:R-:W-:-:S04]  /*2980*/  @P0 PRMT R0, R19, 0x654, R0 ;  /* 0x0000065413000816 */ /* 0x000fc80000000000 */
[----:B------:R0:W-:Y:S01]  /*2990*/  @P0 SYNCS.ARRIVE.TRANS64.RED.A1T0 RZ, [R0+URZ], RZ ;  /* 0x000000ff00ff09a7 */ /* 0x0001e2000810043f */
[----:B------:R-:W-:-:S13]  /*29a0*/  ISETP.GT.U32.AND P0, PT, R18, 0x1, PT ;  /* 0x000000011200780c */ /* 0x000fda0003f04070 */
[----:B0-----:R-:W-:Y:S05]  /*29b0*/  @P0 BRA `(.L_x_30) ;  /* 0x0000000000040947 */ /* 0x001fea0003800000 */
[----:B------:R-:W-:Y:S01]  /*29c0*/  BPT.TRAP 0x1 ;  /* 0x000000040000795c */ /* 0x000fe20000300000 */
.L_x_30:
[----:B------:R-:W-:Y:S01]  /*29d0*/  IMAD.SHL.U32 R103, R103, 0x40, RZ ;  /* 0x0000004067677824 */ /* 0x000fe200078e00ff */
[----:B------:R-:W-:Y:S01]  /*29e0*/  UIADD3 UR42, UR43, UR42, URZ ;  /* 0x0000002a2b2a7290 */ /* 0x000fe2000fffe03f */
[----:B------:R-:W-:Y:S01]  /*29f0*/  SHF.R.S32.HI R9, RZ, 0x1f, R23 ;  /* 0x0000001fff097819 */ /* 0x000fe20000011417 */
[----:B------:R-:W-:Y:S01]  /*2a00*/  UISETP.GE.U32.AND UP1, UPT, UR43, 0x5, UPT ;  /* 0x000000052b00788c */ /* 0x000fe2000bf26070 */
[----:B------:R-:W-:Y:S01]  /*2a10*/  IMAD.SHL.U32 R3, R111, 0x100, RZ ;  /* 0x000001006f037824 */ /* 0x000fe200078e00ff */
[----:B------:R-:W-:Y:S01]  /*2a20*/  ULDC UR7, c[0x0][0x288] ;  /* 0x0000a20000077ab9 */ /* 0x000fe20000000800 */
[C---:B------:R-:W-:Y:S01]  /*2a30*/  LOP3.LUT R10, R103.reuse, 0x6, R98, 0xf8, !PT ;  /* 0x00000006670a7812 */ /* 0x040fe200078ef862 */
[----:B------:R-:W-:Y:S01]  /*2a40*/  UISETP.GT.U32.AND UP0, UPT, UR42, 0x4, UPT ;  /* 0x000000042a00788c */ /* 0x000fe2000bf04070 */
[----:B------:R-:W-:Y:S01]  /*2a50*/  ISETP.GE.AND P0, PT, R103, UR7, PT ;  /* 0x0000000767007c0c */ /* 0x000fe2000bf06270 */
[----:B------:R-:W-:Y:S01]  /*2a60*/  ULDC.64 UR4, c[0x0][0x5d0] ;  /* 0x0001740000047ab9 */ /* 0x000fe20000000a00 */
[--C-:B------:R-:W-:Y:S01]  /*2a70*/  SHF.R.S32.HI R11, RZ, 0x1f, R10.reuse ;  /* 0x0000001fff0b7819 */ /* 0x100fe2000001140a */
[----:B------:R-:W-:Y:S01]  /*2a80*/  ULDC UR10, c[0x0][0x284] ;  /* 0x0000a100000a7ab9 */ /* 0x000fe20000000800 */
[----:B------:R-:W-:Y:S01]  /*2a90*/  IMAD R0, R9, UR4, RZ ;  /* 0x0000000409007c24 */ /* 0x000fe2000f8e02ff */
[----:B------:R-:W-:Y:S01]  /*2aa0*/  UISETP.LT.U32.AND UP0, UPT, UR43, 0x5, UP0 ;  /* 0x000000052b00788c */ /* 0x000fe20008701070 */
[----:B------:R-:W-:Y:S01]  /*2ab0*/  ISETP.GE.OR P0, PT, R3, UR10, P0 ;  /* 0x0000000a03007c0c */ /* 0x000fe20008706670 */
[----:B------:R-:W-:Y:S01]  /*2ac0*/  IMAD.WIDE.U32 R4, R23, UR4, R10 ;  /* 0x0000000417047c25 */ /* 0x000fe2000f8e000a */
[----:B------:R-:W-:Y:S01]  /*2ad0*/  ULDC.64 UR8, c[0x0][0x5c8] ;  /* 0x0001720000087ab9 */ /* 0x000fe20000000a00 */
[----:B------:R-:W-:-:S02]  /*2ae0*/  USEL UR6, URZ, 0x1, !UP0 ;  /* 0x000000013f067887 */ /* 0x000fc4000c000000 */
[----:B------:R-:W-:Y:S01]  /*2af0*/  IMAD R7, R23, UR5, R0 ;  /* 0x0000000517077c24 */ /* 0x000fe2000f8e0200 */
[----:B------:R-:W-:Y:S01]  /*2b00*/  @UP1 UIMAD.WIDE.U32 UR4, UR42, -0x33333333, URZ ;  /* 0xcccccccd2a0418a5 */ /* 0x000fe2000f8e003f */
[----:B------:R-:W-:Y:S01]  /*2b10*/  IMAD.WIDE R110, R111, 0x100, R88 ;  /* 0x000001006f6e7825 */ /* 0x000fe200078e0258 */
[----:B------:R-:W-:Y:S02]  /*2b20*/  ULOP3.LUT UR40, UR40, UR6, URZ, 0x3c, !UPT ;  /* 0x0000000628287292 */ /* 0x000fe4000f8e3c3f */
[----:B------:R-:W-:Y:S01]  /*2b30*/  @UP1 USHF.R.U32.HI UR4, URZ, 0x2, UR5 ;  /* 0x000000023f041899 */ /* 0x000fe20008011605 */
[----:B------:R-:W-:Y:S02]  /*2b40*/  IMAD.IADD R5, R5, 0x1, R7 ;  /* 0x0000000105057824 */ /* 0x000fe400078e0207 */
[----:B------:R-:W-:Y:S01]  /*2b50*/  IMAD R7, R111, UR8, RZ ;  /* 0x000000086f077c24 */ /* 0x000fe2000f8e02ff */
[----:B------:R-:W-:Y:S01]  /*2b60*/  @UP1 ULOP3.LUT UR40, UR40, 0x1, UR4, 0x78, !UPT ;  /* 0x0000000128281892 */ /* 0x000fe2000f8e7804 */
[----:B------:R-:W-:-:S04]  /*2b70*/  IMAD.WIDE.U32 R112, R110, UR8, R4 ;  /* 0x000000086e707c25 */ /* 0x000fc8000f8e0004 */
[----:B------:R-:W-:Y:S02]  /*2b80*/  IMAD R7, R110, UR9, R7 ;  /* 0x000000096e077c24 */ /* 0x000fe4000f8e0207 */
[----:B------:R-:W-:Y:S01]  /*2b90*/  IMAD.MOV.U32 R0, RZ, RZ, -0x1 ;  /* 0xffffffffff007424 */ /* 0x000fe200078e00ff */
[----:B------:R-:W-:Y:S06]  /*2ba0*/  @P0 BRA `(.L_x_32) ;  /* 0x0000004800980947 */ /* 0x000fec0003800000 */
[----:B-----5:R-:W-:Y:S01]  /*2bb0*/  FSETP.NEU.AND P1, PT, R91, RZ, PT ;  /* 0x000000ff5b00720b */ /* 0x020fe20003f2d000 */
[----:B------:R-:W-:Y:S01]  /*2bc0*/  IMAD.IADD R4, R92, 0x1, -R103 ;  /* 0x000000015c047824 */ /* 0x000fe200078e0a67 */
[----:B------:R-:W-:Y:S01]  /*2bd0*/  BSSY B0, `(.L_x_32) ;  /* 0x00004a3000007945 */ /* 0x000fe20003800000 */
[----:B------:R-:W-:Y:S02]  /*2be0*/  IMAD.IADD R3, R102, 0x1, -R3 ;  /* 0x0000000166037824 */ /* 0x000fe400078e0a03 */
[----:B------:R-:W-:Y:S01]  /*2bf0*/  IMAD.IADD R21, R113, 0x1, R7 ;  /* 0x0000000171157824 */ /* 0x000fe200078e0207 */
[----:B------:R-:W-:-:S04]  /*2c00*/  ISETP.GT.AND P6, PT, R4, RZ, PT ;  /* 0x000000ff0400720c */ /* 0x000fc80003fc4270 */
[----:B------:R-:W-:-:S03]  /*2c10*/  ISETP.GT.AND P0, PT, R3, RZ, P6 ;  /* 0x000000ff0300720c */ /* 0x000fc60003704270 */
[----:B------:R-:W-:Y:S10]  /*2c20*/  @!P1 BRA `(.L_x_33) ;  /* 0x0000003400089947 */ /* 0x000ff40003800000 */
[----:B------:R-:W0:Y:S01]  /*2c30*/  LDC.64 R14, c[0x0][0x5b8] ;  /* 0x00016e00ff0e7b82 */ /* 0x000e220000000a00 */
[----:B------:R-:W-:-:S07]  /*2c40*/  ULDC.64 UR4, c[0x0][0x5c0] ;  /* 0x0001700000047ab9 */ /* 0x000fce0000000a00 */
[----:B------:R-:W1:Y:S08]  /*2c50*/  LDC.64 R108, c[0x0][0x5b0] ;  /* 0x00016c00ff6c7b82 */ /* 0x000e700000000a00 */
[----:B------:R-:W2:Y:S01]  /*2c60*/  LDC.64 R12, c[0x0][0x5a8] ;  /* 0x00016a00ff0c7b82 */ /* 0x000ea20000000a00 */
[-C--:B0-----:R-:W-:Y:S02]  /*2c70*/  IMAD R6, R9, R14.reuse, RZ ;  /* 0x0000000e09067224 */ /* 0x081fe400078e02ff */
[----:B------:R-:W-:-:S04]  /*2c80*/  IMAD.WIDE.U32 R106, R23, R14, R10 ;  /* 0x0000000e176a7225 */ /* 0x000fc800078e000a */
[----:B------:R-:W-:Y:S02]  /*2c90*/  IMAD R103, R23, R15, R6 ;  /* 0x0000000f17677224 */ /* 0x000fe400078e0206 */
[-C--:B-1----:R-:W-:Y:S02]  /*2ca0*/  IMAD R5, R111, R108.reuse, RZ ;  /* 0x0000006c6f057224 */ /* 0x082fe400078e02ff */
[----:B------:R-:W-:Y:S02]  /*2cb0*/  IMAD.IADD R105, R107, 0x1, R103 ;  /* 0x000000016b697824 */ /* 0x000fe400078e0267 */
[----:B------:R-:W-:Y:S02]  /*2cc0*/  IMAD.MOV.U32 R104, RZ, RZ, R106 ;  /* 0x000000ffff687224 */ /* 0x000fe400078e006a */
[C---:B------:R-:W-:Y:S02]  /*2cd0*/  IMAD R113, R110.reuse, R109, R5 ;  /* 0x0000006d6e717224 */ /* 0x040fe400078e0205 */
[----:B------:R-:W-:-:S04]  /*2ce0*/  IMAD.WIDE.U32 R6, R110, R108, R104 ;  /* 0x0000006c6e067225 */ /* 0x000fc800078e0068 */
[----:B------:R-:W-:Y:S01]  /*2cf0*/  IMAD.IADD R5, R7, 0x1, R113 ;  /* 0x0000000107057824 */ /* 0x000fe200078e0271 */
[----:B--2---:R-:W-:-:S04]  /*2d00*/  LEA R8, P1, R6, R12, 0x1 ;  /* 0x0000000c06087211 */ /* 0x004fc800078208ff */
[----:B------:R-:W-:-:S05]  /*2d10*/  LEA.HI.X R9, R6, R13, R5, 0x1, P1 ;  /* 0x0000000d06097211 */ /* 0x000fca00008f0c05 */
[----:B------:R0:W2:Y:S01]  /*2d20*/  @P0 LDG.E.LTC128B.U16 R5, desc[UR36][R8.64] ;  /* 0x0000002408050981 */ /* 0x0000a2000c1e1520 */
[----:B------:R-:W-:Y:S01]  /*2d30*/  ISETP.GT.AND P4, PT, R4, 0x1, PT ;  /* 0x000000010400780c */ /* 0x000fe20003f84270 */
[----:B------:R-:W-:Y:S01]  /*2d40*/  IMAD.WIDE.U32 R6, R110, R108, R10 ;  /* 0x0000006c6e067225 */ /* 0x000fe200078e000a */
[----:B------:R-:W-:Y:S01]  /*2d50*/  BSSY B1, `(.L_x_34) ;  /* 0x0000013000017945 */ /* 0x000fe20003800000 */
[C---:B------:R-:W-:Y:S02]  /*2d60*/  SHF.L.U64.HI R115, R108.reuse, 0x3, R109 ;  /* 0x000000036c737819 */ /* 0x040fe4000001026d */
[----:B------:R-:W-:Y:S01]  /*2d70*/  IMAD.IADD R7, R113, 0x1, R7 ;  /* 0x0000000171077824 */ /* 0x000fe200078e0207 */
[----:B------:R-:W-:Y:S01]  /*2d80*/  P2R R119, PR, RZ, 0x10 ;  /* 0x00000010ff777803 */ /* 0x000fe20000000000 */
[----:B------:R-:W-:Y:S02]  /*2d90*/  IMAD.SHL.U32 R114, R108, 0x8, RZ ;  /* 0x000000086c727824 */ /* 0x000fe400078e00ff */
[----:B------:R-:W-:-:S04]  /*2da0*/  IMAD.WIDE.U32 R6, R23, R14, R6 ;  /* 0x0000000e17067225 */ /* 0x000fc800078e0006 */
[----:B------:R-:W-:Y:S01]  /*2db0*/  IMAD.IADD R7, R103, 0x1, R7 ;  /* 0x0000000167077824 */ /* 0x000fe200078e0207 */
[----:B0-----:R-:W-:-:S04]  /*2dc0*/  LEA R8, P2, R6, R12, 0x1 ;  /* 0x0000000c06087211 */ /* 0x001fc800078408ff */
[----:B------:R-:W-:Y:S01]  /*2dd0*/  LEA.HI.X R9, R6, R13, R7, 0x1, P2 ;  /* 0x0000000d06097211 */ /* 0x000fe200010f0c07 */
[----:B--2---:R-:W-:-:S05]  /*2de0*/  HADD2.F32 R20, -RZ, R5.H0_H0 ;  /* 0x20000005ff147230 */ /* 0x004fca0000004100 */
[----:B------:R-:W-:Y:S01]  /*2df0*/  FMUL R15, R20, R91 ;  /* 0x0000005b140f7220 */ /* 0x000fe20000400000 */
[----:B------:R-:W-:-:S03]  /*2e00*/  LEA R20, P1, R112, UR4, 0x1 ;  /* 0x0000000470147c11 */ /* 0x000fc6000f8208ff */
[----:B------:R-:W-:Y:S01]  /*2e10*/  FFMA R15, R56, R90, R15 ;  /* 0x0000005a380f7223 */ /* 0x000fe2000000000f */
[----:B------:R-:W-:Y:S02]  /*2e20*/  LEA.HI.X R21, R112, UR5, R21, 0x1, P1 ;  /* 0x0000000570157c11 */ /* 0x000fe400088f0c15 */
[----:B------:R-:W-:Y:S02]  /*2e30*/  ISETP.GT.AND P1, PT, R3, RZ, P4 ;  /* 0x000000ff0300720c */ /* 0x000fe40002724270 */
[----:B------:R-:W-:-:S05]  /*2e40*/  F2FP.F16.F32.PACK_AB R15, RZ, R15 ;  /* 0x0000000fff0f723e */ /* 0x000fca00000000ff */
[----:B------:R0:W-:Y:S06]  /*2e50*/  @P0 STG.E.U16 desc[UR36][R20.64], R15 ;  /* 0x0000000f14000986 */ /* 0x0001ec000c101524 */
[----:B------:R-:W-:Y:S05]  /*2e60*/  @!P1 BRA `(.L_x_35) ;  /* 0x0000000000049947 */ /* 0x000fea0003800000 */
[----:B------:R1:W5:Y:S02]  /*2e70*/  LDG.E.LTC128B.U16 R5, desc[UR36][R8.64+0x2] ;  /* 0x0000022408057981 */ /* 0x000364000c1e1520 */
.L_x_35:
[----:B------:R-:W-:Y:S05]  /*2e80*/  BSYNC B1 ;  /* 0x0000000000017941 */ /* 0x000fea0003800000 */
.L_x_34:
[----:B-----5:R-:W-:Y:S01]  /*2e90*/  HADD2.F32 R6, -RZ, R5.H0_H0 ;  /* 0x20000005ff067230 */ /* 0x020fe20000004100 */
[----:B------:R-:W-:Y:S01]  /*2ea0*/  ISETP.GT.AND P0, PT, R3, 0x8, P6 ;  /* 0x000000080300780c */ /* 0x000fe20003704270 */
[----:B------:R-:W-:Y:S01]  /*2eb0*/  IMAD.WIDE.U32 R116, R110, R108, R114 ;  /* 0x0000006c6e747225 */ /* 0x000fe200078e0072 */
[----:B0-----:R-:W-:-:S03]  /*2ec0*/  PRMT R15, R5, 0x7610, R15 ;  /* 0x00007610050f7816 */ /* 0x001fc6000000000f */
[----:B------:R-:W-:Y:S01]  /*2ed0*/  FMUL R6, R6, R91 ;  /* 0x0000005b06067220 */ /* 0x000fe20000400000 */
[----:B------:R-:W-:Y:S01]  /*2ee0*/  IMAD.IADD R113, R113, 0x1, R117 ;  /* 0x0000000171717824 */ /* 0x000fe200078e0275 */
[----:B------:R-:W-:Y:S02]  /*2ef0*/  IADD3 R7, P2, R106, R116, RZ ;  /* 0x000000746a077210 */ /* 0x000fe40007f5e0ff */
[----:B------:R-:W-:-:S03]  /*2f00*/  FFMA R57, R57, R90, R6 ;  /* 0x0000005a39397223 */ /* 0x000fc60000000006 */
[----:B------:R-:W-:Y:S01]  /*2f10*/  IMAD.X R56, R113, 0x1, R105, P2 ;  /* 0x0000000171387824 */ /* 0x000fe200010e0669 */
[C---:B------:R-:W-:Y:S02]  /*2f20*/  LEA R6, P2, R7.reuse, R12, 0x1 ;  /* 0x0000000c07067211 */ /* 0x040fe400078408ff */
[----:B------:R-:W-:Y:S02]  /*2f30*/  F2FP.F16.F32.PACK_AB R57, RZ, R57 ;  /* 0x00000039ff39723e */ /* 0x000fe400000000ff */
[----:B------:R-:W-:-:S03]  /*2f40*/  LEA.HI.X R7, R7, R13, R56, 0x1, P2 ;  /* 0x0000000d07077211 */ /* 0x000fc600010f0c38 */
[----:B------:R0:W-:Y:S04]  /*2f50*/  @P1 STG.E.U16 desc[UR36][R20.64+0x2], R57 ;  /* 0x0000023914001986 */ /* 0x0001e8000c101524 */
[----:B------:R-:W2:Y:S01]  /*2f60*/  @P0 LDG.E.LTC128B.U16 R15, desc[UR36][R6.64] ;  /* 0x00000024060f0981 */ /* 0x000ea2000c1e1520 */
[----:B------:R-:W-:Y:S01]  /*2f70*/  IMAD.SHL.U32 R121, R96, 0x2, RZ ;  /* 0x0000000260797824 */ /* 0x000fe200078e00ff */
[----:B------:R-:W-:Y:S01]  /*2f80*/  IADD3 R116, P1, R10, R116, RZ ;  /* 0x000000740a747210 */ /* 0x000fe20007f3e0ff */
[----:B------:R-:W-:Y:S01]  /*2f90*/  BSSY B1, `(.L_x_36) ;  /* 0x0000011000017945 */ /* 0x000fe20003800000 */
[----:B------:R-:W-:Y:S02]  /*2fa0*/  SHF.L.U64.HI R123, R96, 0x1, R95 ;  /* 0x00000001607b7819 */ /* 0x000fe4000001025f */
[----:B------:R-:W-:Y:S01]  /*2fb0*/  IADD3 R112, P2, R121, R20, RZ ;  /* 0x0000001479707210 */ /* 0x000fe20007f5e0ff */
[----:B------:R-:W-:Y:S01]  /*2fc0*/  IMAD.X R117, R11, 0x1, R113, P1 ;  /* 0x000000010b757824 */ /* 0x000fe200008e0671 */
[----:B------:R-:W-:-:S03]  /*2fd0*/  ISETP.GT.AND P1, PT, R3, 0x8, P4 ;  /* 0x000000080300780c */ /* 0x000fc60002724270 */
[----:B------:R-:W-:Y:S02]  /*2fe0*/  IMAD.X R113, R123, 0x1, R21, P2 ;  /* 0x000000017b717824 */ /* 0x000fe400010e0615 */
[----:B------:R-:W-:-:S04]  /*2ff0*/  IMAD.WIDE.U32 R116, R23, R14, R116 ;  /* 0x0000000e17747225 */ /* 0x000fc800078e0074 */
[----:B0-----:R-:W-:Y:S02]  /*3000*/  IMAD.IADD R57, R103, 0x1, R117 ;  /* 0x0000000167397824 */ /* 0x001fe400078e0275 */
[----:B--2---:R-:W-:-:S05]  /*3010*/  HADD2.F32 R56, -RZ, R15.H0_H0 ;  /* 0x2000000fff387230 */ /* 0x004fca0000004100 */
[----:B------:R-:W-:Y:S01]  /*3020*/  FMUL R5, R56, R91 ;  /* 0x0000005b38057220 */ /* 0x000fe20000400000 */
[----:B------:R-:W-:-:S03]  /*3030*/  LEA R56, P3, R116, R12, 0x1 ;  /* 0x0000000c74387211 */ /* 0x000fc600078608ff */
[----:B------:R-:W-:Y:S01]  /*3040*/  FFMA R5, R58, R90, R5 ;  /* 0x0000005a3a057223 */ /* 0x000fe20000000005 */
[----:B------:R-:W-:-:S04]  /*3050*/  LEA.HI.X R57, R116, R13, R57, 0x1, P3 ;  /* 0x0000000d74397211 */ /* 0x000fc800018f0c39 */
[----:B------:R-:W-:-:S05]  /*3060*/  F2FP.F16.F32.PACK_AB R5, RZ, R5 ;  /* 0x00000005ff05723e */ /* 0x000fca00000000ff */
[----:B------:R0:W-:Y:S01]  /*3070*/  @P0 STG.E.U16 desc[UR36][R112.64], R5 ;  /* 0x0000000570000986 */ /* 0x0001e2000c101524 */
[----:B------:R-:W-:Y:S05]  /*3080*/  @!P1 BRA `(.L_x_37) ;  /* 0x0000000000049947 */ /* 0x000fea0003800000 */
[----:B------:R2:W5:Y:S02]  /*3090*/  LDG.E.LTC128B.U16 R15, desc[UR36][R56.64+0x2] ;  /* 0x00000224380f7981 */ /* 0x000564000c1e1520 */
.L_x_37:
[----:B------:R-:W-:Y:S05]  /*30a0*/  BSYNC B1 ;  /* 0x0000000000017941 */ /* 0x000fea0003800000 */
.L_x_36:
[----:B-----5:R-:W-:Y:S01]  /*30b0*/  HADD2.F32 R6, -RZ, R15.H0_H0 ;  /* 0x2000000fff067230 */ /* 0x020fe20000004100 */
[----:B------:R-:W-:Y:S01]  /*30c0*/  ISETP.GT.AND P4, PT, R4, 0x8, PT ;  /* 0x000000080400780c */ /* 0x000fe20003f84270 */
[----:B------:R-:W-:Y:S01]  /*30d0*/  IMAD.MOV.U32 R58, RZ, RZ, R112 ;  /* 0x000000ffff3a7224 */ /* 0x000fe200078e0070 */
[----:B------:R-:W-:Y:S01]  /*30e0*/  BSSY B1, `(.L_x_38) ;  /* 0x000000b000017945 */ /* 0x000fe20003800000 */
[----:B------:R-:W-:Y:S01]  /*30f0*/  PRMT R116, R15, 0x7610, R116 ;  /* 0x000076100f747816 */ /* 0x000fe20000000074 */
[----:B------:R-:W-:Y:S01]  /*3100*/  FMUL R6, R6, R91 ;  /* 0x0000005b06067220 */ /* 0x000fe20000400000 */
[----:B------:R-:W-:Y:S02]  /*3110*/  ISETP.GT.AND P0, PT, R3, RZ, P4 ;  /* 0x000000ff0300720c */ /* 0x000fe40002704270 */
[----:B------:R-:W-:Y:S01]  /*3120*/  P2R R117, PR, RZ, 0x10 ;  /* 0x00000010ff757803 */ /* 0x000fe20000000000 */
[----:B------:R-:W-:Y:S01]  /*3130*/  FFMA R6, R59, R90, R6 ;  /* 0x0000005a3b067223 */ /* 0x000fe20000000006 */
[----:B------:R-:W-:-:S04]  /*3140*/  IMAD.MOV.U32 R59, RZ, RZ, R113 ;  /* 0x000000ffff3b7224 */ /* 0x000fc800078e0071 */
[----:B------:R-:W-:-:S05]  /*3150*/  F2FP.F16.F32.PACK_AB R6, RZ, R6 ;  /* 0x00000006ff06723e */ /* 0x000fca00000000ff */
[----:B------:R3:W-:Y:S01]  /*3160*/  @P1 STG.E.U16 desc[UR36][R58.64+0x2], R6 ;  /* 0x000002063a001986 */ /* 0x0007e2000c101524 */
[----:B------:R-:W-:Y:S05]  /*3170*/  @!P0 BRA `(.L_x_39) ;  /* 0x0000000000048947 */ /* 0x000fea0003800000 */
[----:B------:R4:W5:Y:S02]  /*3180*/  LDG.E.LTC128B.U16 R116, desc[UR36][R8.64+0x10] ;  /* 0x0000102408747981 */ /* 0x000964000c1e1520 */
.L_x_39:
[----:B------:R-:W-:Y:S05]  /*3190*/  BSYNC B1 ;  /* 0x0000000000017941 */ /* 0x000fea0003800000 */
.L_x_38:
[----:B---3-5:R-:W-:Y:S01]  /*31a0*/  HADD2.F32 R6, -RZ, R116.H0_H0 ;  /* 0x20000074ff067230 */ /* 0x028fe20000004100 */
[C---:B0-----:R-:W-:Y:S01]  /*31b0*/  SHF.L.U64.HI R5, R97.reuse, 0x1, R94 ;  /* 0x0000000161057819 */ /* 0x041fe2000001025e */
[----:B------:R-:W-:Y:S01]  /*31c0*/  IMAD.SHL.U32 R15, R97, 0x2, RZ ;  /* 0x00000002610f7824 */ /* 0x000fe200078e00ff */
[----:B------:R-:W-:Y:S01]  /*31d0*/  ISETP.GT.AND P3, PT, R4, 0x9, PT ;  /* 0x000000090400780c */ /* 0x000fe20003f64270 */
[----:B------:R-:W-:Y:S01]  /*31e0*/  BSSY B1, `(.L_x_40) ;  /* 0x000000b000017945 */ /* 0x000fe20003800000 */
[----:B------:R-:W-:Y:S02]  /*31f0*/  FMUL R7, R6, R91 ;  /* 0x0000005b06077220 */ /* 0x000fe40000400000 */
[----:B------:R-:W-:Y:S02]  /*3200*/  IADD3 R6, P1, P2, R15, R20, R121 ;  /* 0x000000140f067210 */ /* 0x000fe40007a3e079 */
[----:B------:R-:W-:Y:S01]  /*3210*/  FFMA R60, R60, R90, R7 ;  /* 0x0000005a3c3c7223 */ /* 0x000fe20000000007 */
[----:B------:R-:W-:-:S02]  /*3220*/  P2R R120, PR, RZ, 0x8 ;  /* 0x00000008ff787803 */ /* 0x000fc40000000000 */
[----:B------:R-:W-:Y:S02]  /*3230*/  IADD3.X R7, R5, R21, R123, P1, P2 ;  /* 0x0000001505077210 */ /* 0x000fe40000fe447b */
[----:B------:R-:W-:Y:S02]  /*3240*/  F2FP.F16.F32.PACK_AB R60, RZ, R60 ;  /* 0x0000003cff3c723e */ /* 0x000fe400000000ff */
[----:B------:R-:W-:-:S03]  /*3250*/  ISETP.GT.AND P1, PT, R3, RZ, P3 ;  /* 0x000000ff0300720c */ /* 0x000fc60001f24270 */
[----:B------:R0:W-:Y:S10]  /*3260*/  @P0 STG.E.U16 desc[UR36][R20.64+0x10], R60 ;  /* 0x0000103c14000986 */ /* 0x0001f4000c101524 */
[----:B------:R-:W-:Y:S05]  /*3270*/  @!P1 BRA `(.L_x_41) ;  /* 0x0000000000049947 */ /* 0x000fea0003800000 */
[----:B------:R3:W5:Y:S02]  /*3280*/  LDG.E.LTC128B.U16 R116, desc[UR36][R8.64+0x12] ;  /* 0x0000122408747981 */ /* 0x000764000c1e1520 */
.L_x_41:
[----:B------:R-:W-:Y:S05]  /*3290*/  BSYNC B1 ;  /* 0x0000000000017941 */ /* 0x000fea0003800000 */
.L_x_40:
[----:B0----5:R-:W-:Y:S01]  /*32a0*/  HADD2.F32 R60, -RZ, R116.H0_H0 ;  /* 0x20000074ff3c7230 */ /* 0x021fe20000004100 */
[----:B------:R-:W-:Y:S01]  /*32b0*/  ISETP.GT.AND P0, PT, R3, 0x8, P4 ;  /* 0x000000080300780c */ /* 0x000fe20002704270 */
[----:B------:R-:W-:Y:S03]  /*32c0*/  BSSY B1, `(.L_x_42) ;  /* 0x0000007000017945 */ /* 0x000fe60003800000 */
[----:B------:R-:W-:-:S04]  /*32d0*/  FMUL R60, R60, R91 ;  /* 0x0000005b3c3c7220 */ /* 0x000fc80000400000 */
[----:B------:R-:W-:-:S05]  /*32e0*/  FFMA R60, R61, R90, R60 ;  /* 0x0000005a3d3c7223 */ /* 0x000fca000000003c */
[----:B------:R-:W-:-:S05]  /*32f0*/  F2FP.F16.F32.PACK_AB R60, RZ, R60 ;  /* 0x0000003cff3c723e */ /* 0x000fca00000000ff */
[----:B------:R0:W-:Y:S01]  /*3300*/  @P1 STG.E.U16 desc[UR36][R20.64+0x12], R60 ;  /* 0x0000123c14001986 */ /* 0x0001e2000c101524 */
[----:B------:R-:W-:Y:S05]  /*3310*/  @!P0 BRA `(.L_x_43) ;  /* 0x0000000000048947 */ /* 0x000fea0003800000 */
[----:B------:R0:W5:Y:S02]  /*3320*/  LDG.E.LTC128B.U16 R116, desc[UR36][R56.64+0x10] ;  /* 0x0000102438747981 */ /* 0x000164000c1e1520 */
.L_x_43:
[----:B------:R-:W-:Y:S05]  /*3330*/  BSYNC B1 ;  /* 0x0000000000017941 */ /* 0x000fea0003800000 */
.L_x_42:
        /* <DEDUP_REMOVED lines=9> */
.L_x_45:
[----:B------:R-:W-:Y:S05]  /*33d0*/  BSYNC B1 ;  /* 0x0000000000017941 */ /* 0x000fea0003800000 */
.L_x_44:
[----:B-----5:R-:W-:Y:S01]  /*33e0*/  HADD2.F32 R60, -RZ, R116.H0_H0 ;  /* 0x20000074ff3c7230 */ /* 0x020fe20000004100 */
[----:B------:R-:W-:Y:S01]  /*33f0*/  IADD3 R123, P0, R110, 0x80, RZ ;  /* 0x000000806e7b7810 */ /* 0x000fe20007f1e0ff */
[----:B------:R-:W-:Y:S01]  /*3400*/  BSSY B1, `(.L_x_46) ;  /* 0x000000b000017945 */ /* 0x000fe20003800000 */
[----:B------:R-:W-:Y:S02]  /*3410*/  ISETP.GT.AND P2, PT, R4, 0x10, PT ;  /* 0x000000100400780c */ /* 0x000fe40003f44270 */
[----:B------:R-:W-:Y:S01]  /*3420*/  FMUL R60, R60, R91 ;  /* 0x0000005b3c3c7220 */ /* 0x000fe20000400000 */
[----:B------:R-:W-:Y:S01]  /*3430*/  IMAD.X R111, RZ, RZ, R111, P0 ;  /* 0x000000ffff6f7224 */ /* 0x000fe200000e066f */
[----:B------:R-:W-:Y:S02]  /*3440*/  ISETP.GT.AND P0, PT, R3, RZ, P2 ;  /* 0x000000ff0300720c */ /* 0x000fe40001704270 */
[----:B------:R-:W-:Y:S01]  /*3450*/  FFMA R60, R63, R90, R60 ;  /* 0x0000005a3f3c7223 */ /* 0x000fe2000000003c */
[----:B------:R-:W-:-:S04]  /*3460*/  P2R R121, PR, RZ, 0x4 ;  /* 0x00000004ff797803 */ /* 0x000fc80000000000 */
[----:B------:R-:W-:-:S05]  /*3470*/  F2FP.F16.F32.PACK_AB R60, RZ, R60 ;  /* 0x0000003cff3c723e */ /* 0x000fca00000000ff */
[----:B------:R0:W-:Y:S01]  /*3480*/  @P1 STG.E.U16 desc[UR36][R58.64+0x12], R60 ;  /* 0x0000123c3a001986 */ /* 0x0001e2000c101524 */
[----:B------:R-:W-:Y:S05]  /*3490*/  @!P0 BRA `(.L_x_47) ;  /* 0x0000000000048947 */ /* 0x000fea0003800000 */
[----:B------:R0:W5:Y:S02]  /*34a0*/  LDG.E.LTC128B.U16 R116, desc[UR36][R8.64+0x20] ;  /* 0x0000202408747981 */ /* 0x000164000c1e1520 */
.L_x_47:
[----:B------:R-:W-:Y:S05]  /*34b0*/  BSYNC B1 ;  /* 0x0000000000017941 */ /* 0x000fea0003800000 */
.L_x_46:
[----:B0----5:R-:W-:Y:S01]  /*34c0*/  HADD2.F32 R60, -RZ, R116.H0_H0 ;  /* 0x20000074ff3c7230 */ /* 0x021fe20000004100 */
[----:B------:R-:W-:Y:S01]  /*34d0*/  ISETP.GT.AND P1, PT, R4, 0x11, PT ;  /* 0x000000110400780c */ /* 0x000fe20003f24270 */
[-C--:B------:R-:W-:Y:S01]  /*34e0*/  IMAD.WIDE.U32 R62, R123, R108.reuse, R10 ;  /* 0x0000006c7b3e7225 */ /* 0x080fe200078e000a */
[----:B------:R-:W-:Y:S03]  /*34f0*/  BSSY B1, `(.L_x_48) ;  /* 0x0000021000017945 */ /* 0x000fe60003800000 */
[----:B------:R-:W-:Y:S01]  /*3500*/  FMUL R61, R60, R91 ;  /* 0x0000005b3c3d7220 */ /* 0x000fe20000400000 */
[----:B------:R-:W-:-:S03]  /*3510*/  IMAD R60, R111, R108, RZ ;  /* 0x0000006c6f3c7224 */ /* 0x000fc600078e02ff */
[----:B------:R-:W-:Y:S01]  /*3520*/  FFMA R61, R64, R90, R61 ;  /* 0x0000005a403d7223 */ /* 0x000fe2000000003d */
[----:B------:R-:W-:-:S04]  /*3530*/  IMAD R107, R123, R109, R60 ;  /* 0x0000006d7b6b7224 */ /* 0x000fc800078e023c */
[----:B------:R-:W-:Y:S01]  /*3540*/  F2FP.F16.F32.PACK_AB R61, RZ, R61 ;  /* 0x0000003dff3d723e */ /* 0x000fe200000000ff */
[----:B------:R-:W-:-:S03]  /*3550*/  IMAD.IADD R63, R107, 0x1, R63 ;  /* 0x000000016b3f7824 */ /* 0x000fc600078e023f */
[----:B------:R-:W-:Y:S01]  /*3560*/  PRMT R64, R61, 0x7610, R64 ;  /* 0x000076103d407816 */ /* 0x000fe20000000040 */
[----:B------:R-:W-:-:S04]  /*3570*/  IMAD.WIDE.U32 R60, R123, R108, R104 ;  /* 0x0000006c7b3c7225 */ /* 0x000fc800078e0068 */
[----:B------:R0:W-:Y:S01]  /*3580*/  @P0 STG.E.U16 desc[UR36][R20.64+0x20], R64 ;  /* 0x0000204014000986 */ /* 0x0001e2000c101524 */
[----:B------:R-:W-:Y:S01]  /*3590*/  IMAD.WIDE.U32 R110, R23, R14, R62 ;  /* 0x0000000e176e7225 */ /* 0x000fe200078e003e */
[----:B------:R-:W-:-:S03]  /*35a0*/  LEA R62, P0, R60, R12, 0x1 ;  /* 0x0000000c3c3e7211 */ /* 0x000fc600078008ff */
[----:B------:R-:W-:Y:S02]  /*35b0*/  IMAD.IADD R61, R61, 0x1, R107 ;  /* 0x000000013d3d7824 */ /* 0x000fe400078e026b */
[----:B------:R-:W-:-:S03]  /*35c0*/  IMAD.WIDE.U32 R108, R123, R108, R114 ;  /* 0x0000006c7b6c7225 */ /* 0x000fc600078e0072 */
[----:B------:R-:W-:Y:S01]  /*35d0*/  LEA.HI.X R63, R60, R13, R61, 0x1, P0 ;  /* 0x0000000d3c3f7211 */ /* 0x000fe200000f0c3d */
[----:B------:R-:W-:Y:S01]  /*35e0*/  IMAD.IADD R61, R103, 0x1, R111 ;  /* 0x00000001673d7824 */ /* 0x000fe200078e026f */
[----:B------:R-:W-:Y:S01]  /*35f0*/  LEA R60, P0, R110, R12, 0x1 ;  /* 0x0000000c6e3c7211 */ /* 0x000fe200078008ff */
[----:B------:R-:W-:-:S03]  /*3600*/  IMAD.IADD R107, R107, 0x1, R109 ;  /* 0x000000016b6b7824 */ /* 0x000fc600078e026d */
[----:B------:R-:W-:Y:S02]  /*3610*/  LEA.HI.X R61, R110, R13, R61, 0x1, P0 ;  /* 0x0000000d6e3d7211 */ /* 0x000fe400000f0c3d */
[----:B------:R-:W-:-:S05]  /*3620*/  IADD3 R106, P0, R106, R108, RZ ;  /* 0x0000006c6a6a7210 */ /* 0x000fca0007f1e0ff */
[----:B0-----:R-:W-:Y:S01]  /*3630*/  IMAD.X R64, R107, 0x1, R105, P0 ;  /* 0x000000016b407824 */ /* 0x001fe200000e0669 */
[----:B------:R-:W-:-:S05]  /*3640*/  IADD3 R104, P0, R10, R108, RZ ;  /* 0x0000006c0a687210 */ /* 0x000fca0007f1e0ff */
[----:B------:R-:W-:Y:S01]  /*3650*/  IMAD.X R105, R11, 0x1, R107, P0 ;  /* 0x000000010b697824 */ /* 0x000fe200000e066b */
[----:B------:R-:W-:Y:S01]  /*3660*/  LEA R10, P0, R106, R12, 0x1 ;  /* 0x0000000c6a0a7211 */ /* 0x000fe200078008ff */
[----:B------:R-:W-:-:S03]  /*3670*/  IMAD.WIDE.U32 R104, R23, R14, R104 ;  /* 0x0000000e17687225 */ /* 0x000fc600078e0068 */
[----:B------:R-:W-:Y:S01]  /*3680*/  LEA.HI.X R11, R106, R13, R64, 0x1, P0 ;  /* 0x0000000d6a0b7211 */ /* 0x000fe200000f0c40 */
[----:B------:R-:W-:Y:S01]  /*3690*/  IMAD.IADD R103, R103, 0x1, R105 ;  /* 0x0000000167677824 */ /* 0x000fe200078e0269 */
[----:B------:R-:W-:-:S04]  /*36a0*/  LEA R12, P0, R104, R12, 0x1 ;  /* 0x0000000c680c7211 */ /* 0x000fc800078008ff */
[----:B------:R-:W-:Y:S02]  /*36b0*/  LEA.HI.X R13, R104, R13, R103, 0x1, P0 ;  /* 0x0000000d680d7211 */ /* 0x000fe400000f0c67 */
[----:B------:R-:W-:Y:S02]  /*36c0*/  ISETP.GT.AND P0, PT, R3, RZ, P1 ;  /* 0x000000ff0300720c */ /* 0x000fe40000f04270 */
[----:B------:R-:W-:-:S11]  /*36d0*/  P2R R103, PR, RZ, 0x2 ;  /* 0x00000002ff677803 */ /* 0x000fd60000000000 */
[----:B------:R-:W-:Y:S05]  /*36e0*/  @!P0 BRA `(.L_x_49) ;  /* 0x0000000000048947 */ /* 0x000fea0003800000 */
[----:B------:R0:W5:Y:S02]  /*36f0*/  LDG.E.LTC128B.U16 R116, desc[UR36][R8.64+0x22] ;  /* 0x0000222408747981 */ /* 0x000164000c1e1520 */
.L_x_49:
[----:B------:R-:W-:Y:S05]  /*3700*/  BSYNC B1 ;  /* 0x0000000000017941 */ /* 0x000fea0003800000 */
.L_x_48:
[----:B-----5:R-:W-:Y:S01]  /*3710*/  HADD2.F32 R14, -RZ, R116.H0_H0 ;  /* 0x20000074ff0e7230 */ /* 0x020fe20000004100 */
[----:B------:R-:W-:Y:S04]  /*3720*/  BSSY B1, `(.L_x_50) ;  /* 0x0000008000017945 */ /* 0x000fe80003800000 */
[----:B------:R-:W-:-:S04]  /*3730*/  FMUL R14, R14, R91 ;  /* 0x0000005b0e0e7220 */ /* 0x000fc80000400000 */
[----:B------:R-:W-:-:S05]  /*3740*/  FFMA R14, R65, R90, R14 ;  /* 0x0000005a410e7223 */ /* 0x000fca000000000e */
[----:B------:R-:W-:-:S05]  /*3750*/  F2FP.F16.F32.PACK_AB R14, RZ, R14 ;  /* 0x0000000eff0e723e */ /* 0x000fca00000000ff */
[----:B------:R0:W-:Y:S01]  /*3760*/  @P0 STG.E.U16 desc[UR36][R20.64+0x22], R14 ;  /* 0x0000220e14000986 */ /* 0x0001e2000c101524 */
[----:B------:R-:W-:-:S13]  /*3770*/  ISETP.GT.AND P0, PT, R3, 0x8, P2 ;  /* 0x000000080300780c */ /* 0x000fda0001704270 */
[----:B0-----:R-:W-:Y:S05]  /*3780*/  @!P0 BRA `(.L_x_51) ;  /* 0x0000000000048947 */ /* 0x001fea0003800000 */
[----:B------:R0:W5:Y:S02]  /*3790*/  LDG.E.LTC128B.U16 R116, desc[UR36][R56.64+0x20] ;  /* 0x0000202438747981 */ /* 0x000164000c1e1520 */
.L_x_51:
[----:B------:R-:W-:Y:S05]  /*37a0*/  BSYNC B1 ;  /* 0x0000000000017941 */ /* 0x000fea0003800000 */
.L_x_50:
        /* <DEDUP_REMOVED lines=9> */
.L_x_53:
[----:B------:R-:W-:Y:S05]  /*3840*/  BSYNC B1 ;  /* 0x0000000000017941 */ /* 0x000fea0003800000 */
.L_x_52:
[----:B-----5:R-:W-:Y:S01]  /*3850*/  HADD2.F32 R14, -RZ, R116.H0_H0 ;  /* 0x20000074ff0e7230 */ /* 0x020fe20000004100 */
[----:B------:R-:W-:Y:S01]  /*3860*/  ISETP.GT.AND P2, PT, R4, 0x18, PT ;  /* 0x000000180400780c */ /* 0x000fe20003f44270 */
[----:B------:R-:W-:Y:S03]  /*3870*/  BSSY B1, `(.L_x_54) ;  /* 0x0000009000017945 */ /* 0x000fe60003800000 */
[----:B------:R-:W-:Y:S01]  /*3880*/  FMUL R14, R14, R91 ;  /* 0x0000005b0e0e7220 */ /* 0x000fe20000400000 */
[----:B------:R-:W-:-:S03]  /*3890*/  P2R R104, PR, RZ, 0x4 ;  /* 0x00000004ff687803 */ /* 0x000fc60000000000 */
[----:B------:R-:W-:-:S05]  /*38a0*/  FFMA R14, R67, R90, R14 ;  /* 0x0000005a430e7223 */ /* 0x000fca000000000e */
[----:B------:R-:W-:-:S05]  /*38b0*/  F2FP.F16.F32.PACK_AB R14, RZ, R14 ;  /* 0x0000000eff0e723e */ /* 0x000fca00000000ff */
[----:B------:R0:W-:Y:S01]  /*38c0*/  @P0 STG.E.U16 desc[UR36][R58.64+0x22], R14 ;  /* 0x0000220e3a000986 */ /* 0x0001e2000c101524 */
[----:B------:R-:W-:-:S13]  /*38d0*/  ISETP.GT.AND P0, PT, R3, RZ, P2 ;  /* 0x000000ff0300720c */ /* 0x000fda0001704270 */
[----:B0-----:R-:W-:Y:S05]  /*38e0*/  @!P0 BRA `(.L_x_55) ;  /* 0x0000000000048947 */ /* 0x001fea0003800000 */
[----:B------:R0:W5:Y:S02]  /*38f0*/  LDG.E.LTC128B.U16 R116, desc[UR36][R8.64+0x30] ;  /* 0x0000302408747981 */ /* 0x000164000c1e1520 */
.L_x_55:
[----:B------:R-:W-:Y:S05]  /*3900*/  BSYNC B1 ;  /* 0x0000000000017941 */ /* 0x000fea0003800000 */
.L_x_54:
[----:B-----5:R-:W-:Y:S01]  /*3910*/  HADD2.F32 R14, -RZ, R116.H0_H0 ;  /* 0x20000074ff0e7230 */ /* 0x020fe20000004100 */
[----:B------:R-:W-:Y:S01]  /*3920*/  ISETP.GT.AND P1, PT, R4, 0x19, PT ;  /* 0x000000190400780c */ /* 0x000fe20003f24270 */
[----:B------:R-:W-:Y:S03]  /*3930*/  BSSY B1, `(.L_x_56) ;  /* 0x0000009000017945 */ /* 0x000fe60003800000 */
[----:B------:R-:W-:-:S04]  /*3940*/  FMUL R23, R14, R91 ;  /* 0x0000005b0e177220 */ /* 0x000fc80000400000 */
[----:B------:R-:W-:Y:S01]  /*3950*/  FFMA R23, R68, R90, R23 ;  /* 0x0000005a44177223 */ /* 0x000fe20000000017 */
[----:B------:R-:W-:-:S04]  /*3960*/  P2R R68, PR, RZ, 0x2 ;  /* 0x00000002ff447803 */ /* 0x000fc80000000000 */
[----:B------:R-:W-:-:S05]  /*3970*/  F2FP.F16.F32.PACK_AB R23, RZ, R23 ;  /* 0x00000017ff17723e */ /* 0x000fca00000000ff */
[----:B------:R0:W-:Y:S01]  /*3980*/  @P0 STG.E.U16 desc[UR36][R20.64+0x30], R23 ;  /* 0x0000301714000986 */ /* 0x0001e2000c101524 */
[----:B------:R-:W-:-:S13]  /*3990*/  ISETP.GT.AND P0, PT, R3, RZ, P1 ;  /* 0x000000ff0300720c */ /* 0x000fda0000f04270 */
[----:B0-----:R-:W-:Y:S05]  /*39a0*/  @!P0 BRA `(.L_x_57) ;  /* 0x0000000000048947 */ /* 0x001fea0003800000 */
[----:B------:R0:W5:Y:S02]  /*39b0*/  LDG.E.LTC128B.U16 R116, desc[UR36][R8.64+0x32] ;  /* 0x0000322408747981 */ /* 0x000164000c1e1520 */
.L_x_57:
[----:B------:R-:W-:Y:S05]  /*39c0*/  BSYNC B1 ;  /* 0x0000000000017941 */ /* 0x000fea0003800000 */
.L_x_56:
        /* <DEDUP_REMOVED lines=9> */
.L_x_59:
[----:B------:R-:W-:Y:S05]  /*3a60*/  BSYNC B1 ;  /* 0x0000000000017941 */ /* 0x000fea0003800000 */
.L_x_58:
        /* <DEDUP_REMOVED lines=9> */
.L_x_61:
[----:B------:R-:W-:Y:S05]  /*3b00*/  BSYNC B1 ;  /* 0x0000000000017941 */ /* 0x000fea0003800000 */
.L_x_60:
        /* <DEDUP_REMOVED lines=11> */
.L_x_63:
[----:B------:R-:W-:Y:S05]  /*3bc0*/  BSYNC B1 ;  /* 0x0000000000017941 */ /* 0x000fea0003800000 */
.L_x_62:
        /* <DEDUP_REMOVED lines=11> */
.L_x_65:
[----:B------:R-:W-:Y:S05]  /*3c80*/  BSYNC B1 ;  /* 0x0000000000017941 */ /* 0x000fea0003800000 */
.L_x_64:
        /* <DEDUP_REMOVED lines=9> */
.L_x_67:
[----:B------:R-:W-:Y:S05]  /*3d20*/  BSYNC B1 ;  /* 0x0000000000017941 */ /* 0x000fea0003800000 */
.L_x_66:
        /* <DEDUP_REMOVED lines=9> */
.L_x_69:
[----:B------:R-:W-:Y:S05]  /*3dc0*/  BSYNC B1 ;  /* 0x0000000000017941 */ /* 0x000fea0003800000 */
.L_x_68:
        /* <DEDUP_REMOVED lines=11> */
.L_x_71:
[----:B------:R-:W-:Y:S05]  /*3e80*/  BSYNC B1 ;  /* 0x0000000000017941 */ /* 0x000fea0003800000 */
.L_x_70:
        /* <DEDUP_REMOVED lines=11> */
.L_x_73:
[----:B------:R-:W-:Y:S05]  /*3f40*/  BSYNC B1 ;  /* 0x0000000000017941 */ /* 0x000fea0003800000 */
.L_x_72:
        /* <DEDUP_REMOVED lines=9> */
.L_x_75:
[----:B------:R-:W-:Y:S05]  /*3fe0*/  BSYNC B1 ;  /* 0x0000000000017941 */ /* 0x000fea0003800000 */
.L_x_74:
        /* <DEDUP_REMOVED lines=9> */
.L_x_77:
[----:B------:R-:W-:Y:S05]  /*4080*/  BSYNC B1 ;  /* 0x0000000000017941 */ /* 0x000fea0003800000 */
.L_x_76:
[----:B-----5:R-:W-:Y:S01]  /*4090*/  HADD2.F32 R14, -RZ, R116.H0_H0 ;  /* 0x20000074ff0e7230 */ /* 0x020fe20000004100 */
[----:B------:R-:W-:Y:S01]  /*40a0*/  ISETP.GT.AND P3, PT, R4, 0x30, PT ;  /* 0x000000300400780c */ /* 0x000fe20003f64270 */
[----:B------:R-:W-:Y:S03]  /*40b0*/  BSSY B1, `(.L_x_78) ;  /* 0x0000008000017945 */ /* 0x000fe60003800000 */
[----:B------:R-:W-:-:S04]  /*40c0*/  FMUL R14, R14, R91 ;  /* 0x0000005b0e0e7220 */ /* 0x000fc80000400000 */
[----:B------:R-:W-:-:S05]  /*40d0*/  FFMA R14, R79, R90, R14 ;  /* 0x0000005a4f0e7223 */ /* 0x000fca000000000e */
[----:B------:R-:W-:-:S05]  /*40e0*/  F2FP.F16.F32.PACK_AB R14, RZ, R14 ;  /* 0x0000000eff0e723e */ /* 0x000fca00000000ff */
[----:B------:R0:W-:Y:S01]  /*40f0*/  @P0 STG.E.U16 desc[UR36][R58.64+0x52], R14 ;  /* 0x0000520e3a000986 */ /* 0x0001e2000c101524 */
[----:B------:R-:W-:-:S13]  /*4100*/  ISETP.GT.AND P0, PT, R3, RZ, P3 ;  /* 0x000000ff0300720c */ /* 0x000fda0001f04270 */
[----:B0-----:R-:W-:Y:S05]  /*4110*/  @!P0 BRA `(.L_x_79) ;  /* 0x0000000000048947 */ /* 0x001fea0003800000 */
[----:B------:R0:W5:Y:S02]  /*4120*/  LDG.E.LTC128B.U16 R116, desc[UR36][R8.64+0x60] ;  /* 0x0000602408747981 */ /* 0x000164000c1e1520 */
.L_x_79:
[----:B------:R-:W-:Y:S05]  /*4130*/  BSYNC B1 ;  /* 0x0000000000017941 */ /* 0x000fea0003800000 */
.L_x_78:
        /* <DEDUP_REMOVED lines=10> */
.L_x_81:
[----:B------:R-:W-:Y:S05]  /*41e0*/  BSYNC B1 ;  /* 0x0000000000017941 */ /* 0x000fea0003800000 */
.L_x_80:
        /* <DEDUP_REMOVED lines=9> */
.L_x_83:
[----:B------:R-:W-:Y:S05]  /*4280*/  BSYNC B1 ;  /* 0x0000000000017941 */ /* 0x000fea0003800000 */
.L_x_82:
        /* <DEDUP_REMOVED lines=9> */
.L_x_85:
[----:B------:R-:W-:Y:S05]  /*4320*/  BSYNC B1 ;  /* 0x0000000000017941 */ /* 0x000fea0003800000 */
.L_x_84:
        /* <DEDUP_REMOVED lines=10> */
.L_x_87:
[----:B------:R-:W-:Y:S05]  /*43d0*/  BSYNC B1 ;  /* 0x0000000000017941 */ /* 0x000fea0003800000 */
.L_x_86:
[----:B-----5:R-:W-:Y:S01]  /*43e0*/  HADD2.F32 R14, -RZ, R116.H0_H0 ;  /* 0x20000074ff0e7230 */ /* 0x020fe20000004100 */
[----:B------:R-:W-:Y:S04]  /*43f0*/  BSSY B1, `(.L_x_88) ;  /* 0x000000f000017945 */ /* 0x000fe80003800000 */
[----:B------:R-:W-:-:S04]  /*4400*/  FMUL R23, R14, R91 ;  /* 0x0000005b0e177220 */ /* 0x000fc80000400000 */
[----:B------:R-:W-:-:S05]  /*4410*/  FFMA R23, R84, R90, R23 ;  /* 0x0000005a54177223 */ /* 0x000fca0000000017 */
[----:B------:R-:W-:-:S05]  /*4420*/  F2FP.F16.F32.PACK_AB R23, RZ, R23 ;  /* 0x00000017ff17723e */ /* 0x000fca00000000ff */
[----:B------:R0:W-:Y:S01]  /*4430*/  @P0 STG.E.U16 desc[UR36][R20.64+0x70], R23 ;  /* 0x0000701714000986 */ /* 0x0001e2000c101524 */
[----:B------:R-:W-:-:S05]  /*4440*/  IADD3 R64, P0, R15, R112, RZ ;  /* 0x000000700f407210 */ /* 0x000fca0007f1e0ff */
[----:B------:R-:W-:Y:S01]  /*4450*/  IMAD.X R65, R5, 0x1, R113, P0 ;  /* 0x0000000105417824 */ /* 0x000fe200000e0671 */
[----:B------:R-:W-:-:S05]  /*4460*/  IADD3 R66, P0, R15, R112, RZ ;  /* 0x000000700f427210 */ /* 0x000fca0007f1e0ff */
[----:B------:R-:W-:Y:S01]  /*4470*/  IMAD.X R67, R5, 0x1, R113, P0 ;  /* 0x0000000105437824 */ /* 0x000fe200000e0671 */
[----:B------:R-:W-:-:S05]  /*4480*/  IADD3 R14, P0, R15, R20, RZ ;  /* 0x000000140f0e7210 */ /* 0x000fca0007f1e0ff */
[----:B------:R-:W-:Y:S01]  /*4490*/  IMAD.X R15, R5, 0x1, R21, P0 ;  /* 0x00000001050f7824 */ /* 0x000fe200000e0615 */
[----:B------:R-:W-:-:S04]  /*44a0*/  ISETP.GT.AND P0, PT, R4, 0x39, PT ;  /* 0x000000390400780c */ /* 0x000fc80003f04270 */
[----:B------:R-:W-:-:S13]  /*44b0*/  ISETP.GT.AND P4, PT, R3, RZ, P0 ;  /* 0x000000ff0300720c */ /* 0x000fda0000784270 */
[----:B0-----:R-:W-:Y:S05]  /*44c0*/  @!P4 BRA `(.L_x_89) ;  /* 0x000000000004c947 */ /* 0x001fea0003800000 */
[----:B------:R0:W5:Y:S02]  /*44d0*/  LDG.E.LTC128B.U16 R116, desc[UR36][R8.64+0x72] ;  /* 0x0000722408747981 */ /* 0x000164000c1e1520 */
.L_x_89:
[----:B------:R-:W-:Y:S05]  /*44e0*/  BSYNC B1 ;  /* 0x0000000000017941 */ /* 0x000fea0003800000 */
.L_x_88:
        /* <DEDUP_REMOVED lines=9> */
.L_x_91:
[----:B------:R-:W-:Y:S05]  /*4580*/  BSYNC B1 ;  /* 0x0000000000017941 */ /* 0x000fea0003800000 */
.L_x_90:
        /* <DEDUP_REMOVED lines=9> */
.L_x_93:
[----:B------:R-:W-:Y:S05]  /*4620*/  BSYNC B1 ;  /* 0x0000000000017941 */ /* 0x000fea0003800000 */
.L_x_92:
[----:B-----5:R-:W-:-:S05]  /*4630*/  HADD2.F32 R4, -RZ, R116.H0_H0 ;  /* 0x20000074ff047230 */ /* 0x020fca0000004100 */
[----:B------:R-:W-:-:S04]  /*4640*/  FMUL R4, R4, R91 ;  /* 0x0000005b04047220 */ /* 0x000fc80000400000 */
[----:B------:R-:W-:-:S05]  /*4650*/  FFMA R4, R87, R90, R4 ;  /* 0x0000005a57047223 */ /* 0x000fca0000000004 */
[----:B------:R-:W-:-:S04]  /*4660*/  F2FP.F16.F32.PACK_AB R4, RZ, R4 ;  /* 0x00000004ff04723e */ /* 0x000fc800000000ff */
[----:B-1-34-:R-:W-:-:S05]  /*4670*/  PRMT R8, R4, 0x7610, R8 ;  /* 0x0000761004087816 */ /* 0x01afca0000000008 */
[----:B------:R1:W-:Y:S01]  /*4680*/  @P4 STG.E.U16 desc[UR36][R58.64+0x72], R8 ;  /* 0x000072083a004986 */ /* 0x0003e2000c101524 */
[----:B------:R-:W-:-:S13]  /*4690*/  ISETP.GT.AND P4, PT, R3, 0x80, P6 ;  /* 0x000000800300780c */ /* 0x000fda0003784270 */
[----:B------:R-:W3:Y:S01]  /*46a0*/  @P4 LDG.E.LTC128B.U16 R116, desc[UR36][R62.64] ;  /* 0x000000243e744981 */ /* 0x000ee2000c1e1520 */
[----:B------:R-:W-:Y:S01]  /*46b0*/  BSSY B1, `(.L_x_94) ;  /* 0x000000a000017945 */ /* 0x000fe20003800000 */
[----:B---3--:R-:W-:-:S05]  /*46c0*/  HADD2.F32 R4, -RZ, R116.H0_H0 ;  /* 0x20000074ff047230 */ /* 0x008fca0000004100 */
[----:B------:R-:W-:-:S04]  /*46d0*/  FMUL R5, R4, R91 ;  /* 0x0000005b04057220 */ /* 0x000fc80000400000 */
[----:B------:R-:W-:-:S05]  /*46e0*/  FFMA R5, R24, R90, R5 ;  /* 0x0000005a18057223 */ /* 0x000fca0000000005 */
[----:B------:R-:W-:-:S05]  /*46f0*/  F2FP.F16.F32.PACK_AB R5, RZ, R5 ;  /* 0x00000005ff05723e */ /* 0x000fca00000000ff */
[----:B------:R1:W-:Y:S01]  /*4700*/  @P4 STG.E.U16 desc[UR36][R14.64], R5 ;  /* 0x000000050e004986 */ /* 0x0003e2000c101524 */
[----:B------:R-:W-:-:S04]  /*4710*/  ISETP.NE.AND P4, PT, R119, RZ, PT ;  /* 0x000000ff7700720c */ /* 0x000fc80003f85270 */
[----:B------:R-:W-:-:S13]  /*4720*/  ISETP.GT.AND P4, PT, R3, 0x80, P4 ;  /* 0x000000800300780c */ /* 0x000fda0002784270 */
[----:B-1----:R-:W-:Y:S05]  /*4730*/  @!P4 BRA `(.L_x_95) ;  /* 0x000000000004c947 */ /* 0x002fea0003800000 */
[----:B------:R1:W5:Y:S02]  /*4740*/  LDG.E.LTC128B.U16 R116, desc[UR36][R60.64+0x2] ;  /* 0x000002243c747981 */ /* 0x000364000c1e1520 */
.L_x_95:
[----:B------:R-:W-:Y:S05]  /*4750*/  BSYNC B1 ;  /* 0x0000000000017941 */ /* 0x000fea0003800000 */
.L_x_94:
[----:B-----5:R-:W-:Y:S01]  /*4760*/  HADD2.F32 R4, -RZ, R116.H0_H0 ;  /* 0x20000074ff047230 */ /* 0x020fe20000004100 */
[----:B------:R-:W-:Y:S01]  /*4770*/  ISETP.GT.AND P6, PT, R3, 0x88, P6 ;  /* 0x000000880300780c */ /* 0x000fe200037c4270 */
[----:B------:R-:W-:Y:S01]  /*4780*/  @P4 IMAD.MOV.U32 R5, RZ, RZ, R15 ;  /* 0x000000ffff054224 */ /* 0x000fe200078e000f */
[----:B------:R-:W-:Y:S02]  /*4790*/  BSSY B1, `(.L_x_96) ;  /* 0x0000009000017945 */ /* 0x000fe40003800000 */
[----:B------:R-:W-:-:S04]  /*47a0*/  FMUL R4, R4, R91 ;  /* 0x0000005b04047220 */ /* 0x000fc80000400000 */
[----:B------:R-:W-:-:S05]  /*47b0*/  FFMA R4, R25, R90, R4 ;  /* 0x0000005a19047223 */ /* 0x000fca0000000004 */
[----:B------:R-:W-:-:S04]  /*47c0*/  F2FP.F16.F32.PACK_AB R4, RZ, R4 ;  /* 0x00000004ff04723e */ /* 0x000fc800000000ff */
[----:B------:R-:W-:Y:S01]  /*47d0*/  PRMT R8, R4, 0x7610, R8 ;  /* 0x0000761004087816 */ /* 0x000fe20000000008 */
[----:B------:R-:W-:-:S05]  /*47e0*/  @P4 IMAD.MOV.U32 R4, RZ, RZ, R14 ;  /* 0x000000ffff044224 */ /* 0x000fca00078e000e */
[----:B------:R3:W-:Y:S01]  /*47f0*/  @P4 STG.E.U16 desc[UR36][R4.64+0x2], R8 ;  /* 0x0000020804004986 */ /* 0x0007e2000c101524 */
[----:B------:R-:W-:Y:S05]  /*4800*/  @!P6 BRA `(.L_x_97) ;  /* 0x000000000004e947 */ /* 0x000fea0003800000 */
[----:B------:R4:W5:Y:S02]  /*4810*/  LDG.E.LTC128B.U16 R116, desc[UR36][R10.64] ;  /* 0x000000240a747981 */ /* 0x000964000c1e1520 */
.L_x_97:
[----:B------:R-:W-:Y:S05]  /*4820*/  BSYNC B1 ;  /* 0x0000000000017941 */ /* 0x000fea0003800000 */
.L_x_96:
[----:B---3-5:R-:W-:Y:S01]  /*4830*/  HADD2.F32 R4, -RZ, R116.H0_H0 ;  /* 0x20000074ff047230 */ /* 0x028fe20000004100 */
[----:B------:R-:W-:Y:S01]  /*4840*/  ISETP.NE.AND P4, PT, R119, RZ, PT ;  /* 0x000000ff7700720c */ /* 0x000fe20003f85270 */
[----:B------:R-:W-:Y:S03]  /*4850*/  BSSY B1, `(.L_x_98) ;  /* 0x0000008000017945 */ /* 0x000fe60003800000 */
[----:B------:R-:W-:Y:S01]  /*4860*/  FMUL R5, R4, R91 ;  /* 0x0000005b04057220 */ /* 0x000fe20000400000 */
[----:B------:R-:W-:-:S03]  /*4870*/  ISETP.GT.AND P4, PT, R3, 0x88, P4 ;  /* 0x000000880300780c */ /* 0x000fc60002784270 */
[----:B------:R-:W-:-:S05]  /*4880*/  FFMA R5, R26, R90, R5 ;  /* 0x0000005a1a057223 */ /* 0x000fca0000000005 */
[----:B------:R-:W-:-:S05]  /*4890*/  F2FP.F16.F32.PACK_AB R5, RZ, R5 ;  /* 0x00000005ff05723e */ /* 0x000fca00000000ff */
[----:B------:R3:W-:Y:S01]  /*48a0*/  @P6 STG.E.U16 desc[UR36][R64.64], R5 ;  /* 0x0000000540006986 */ /* 0x0007e2000c101524 */
[----:B------:R-:W-:Y:S05]  /*48b0*/  @!P4 BRA `(.L_x_99) ;  /* 0x000000000004c947 */ /* 0x000fea0003800000 */
[----:B------:R0:W5:Y:S02]  /*48c0*/  LDG.E.LTC128B.U16 R116, desc[UR36][R12.64+0x2] ;  /* 0x000002240c747981 */ /* 0x000164000c1e1520 */
.L_x_99:
[----:B------:R-:W-:Y:S05]  /*48d0*/  BSYNC B1 ;  /* 0x0000000000017941 */ /* 0x000fea0003800000 */
.L_x_98:
[----:B-----5:R-:W-:Y:S01]  /*48e0*/  HADD2.F32 R4, -RZ, R116.H0_H0 ;  /* 0x20000074ff047230 */ /* 0x020fe20000004100 */
[----:B------:R-:W-:Y:S01]  /*48f0*/  ISETP.NE.AND P6, PT, R117, RZ, PT ;  /* 0x000000ff7500720c */ /* 0x000fe20003fc5270 */
[----:B------:R-:W-:Y:S03]  /*4900*/  BSSY B1, `(.L_x_100) ;  /* 0x0000008000017945 */ /* 0x000fe60003800000 */
[----:B------:R-:W-:-:S04]  /*4910*/  FMUL R4, R4, R91 ;  /* 0x0000005b04047220 */ /* 0x000fc80000400000 */
[----:B------:R-:W-:-:S05]  /*4920*/  FFMA R4, R27, R90, R4 ;  /* 0x0000005a1b047223 */ /* 0x000fca0000000004 */
[----:B------:R-:W-:-:S05]  /*4930*/  F2FP.F16.F32.PACK_AB R4, RZ, R4 ;  /* 0x00000004ff04723e */ /* 0x000fca00000000ff */
[----:B------:R0:W-:Y:S01]  /*4940*/  @P4 STG.E.U16 desc[UR36][R66.64+0x2], R4 ;  /* 0x0000020442004986 */ /* 0x0001e2000c101524 */
[----:B------:R-:W-:-:S13]  /*4950*/  ISETP.GT.AND P4, PT, R3, 0x80, P6 ;  /* 0x000000800300780c */ /* 0x000fda0003784270 */
[----:B0-----:R-:W-:Y:S05]  /*4960*/  @!P4 BRA `(.L_x_101) ;  /* 0x000000000004c947 */ /* 0x001fea0003800000 */
[----:B------:R0:W5:Y:S02]  /*4970*/  LDG.E.LTC128B.U16 R116, desc[UR36][R60.64+0x10] ;  /* 0x000010243c747981 */ /* 0x000164000c1e1520 */
.L_x_101:
[----:B------:R-:W-:Y:S05]  /*4980*/  BSYNC B1 ;  /* 0x0000000000017941 */ /* 0x000fea0003800000 */
.L_x_100:
[----:B-----5:R-:W-:Y:S01]  /*4990*/  HADD2.F32 R4, -RZ, R116.H0_H0 ;  /* 0x20000074ff047230 */ /* 0x020fe20000004100 */
[----:B------:R-:W-:Y:S01]  /*49a0*/  ISETP.NE.AND P6, PT, R120, RZ, PT ;  /* 0x000000ff7800720c */ /* 0x000fe20003fc5270 */
[----:B------:R-:W-:Y:S03]  /*49b0*/  BSSY B1, `(.L_x_102) ;  /* 0x000000b000017945 */ /* 0x000fe60003800000 */
[----:B---3--:R-:W-:Y:S01]  /*49c0*/  FMUL R5, R4, R91 ;  /* 0x0000005b04057220 */ /* 0x008fe20000400000 */
[----:B------:R-:W-:-:S03]  /*49d0*/  @P4 IMAD.MOV.U32 R4, RZ, RZ, R14 ;  /* 0x000000ffff044224 */ /* 0x000fc600078e000e */
[----:B------:R-:W-:-:S05]  /*49e0*/  FFMA R5, R28, R90, R5 ;  /* 0x0000005a1c057223 */ /* 0x000fca0000000005 */
[----:B------:R-:W-:-:S04]  /*49f0*/  F2FP.F16.F32.PACK_AB R5, RZ, R5 ;  /* 0x00000005ff05723e */ /* 0x000fc800000000ff */
[----:B------:R-:W-:Y:S01]  /*4a00*/  PRMT R8, R5, 0x7610, R8 ;  /* 0x0000761005087816 */ /* 0x000fe20000000008 */
[----:B------:R-:W-:-:S05]  /*4a10*/  @P4 IMAD.MOV.U32 R5, RZ, RZ, R15 ;  /* 0x000000ffff054224 */ /* 0x000fca00078e000f */
[----:B------:R3:W-:Y:S01]  /*4a20*/  @P4 STG.E.U16 desc[UR36][R4.64+0x10], R8 ;  /* 0x0000100804004986 */ /* 0x0007e2000c101524 */
[----:B------:R-:W-:-:S13]  /*4a30*/  ISETP.GT.AND P4, PT, R3, 0x80, P6 ;  /* 0x000000800300780c */ /* 0x000fda0003784270 */
[----:B---3--:R-:W-:Y:S05]  /*4a40*/  @!P4 BRA `(.L_x_103) ;  /* 0x000000000004c947 */ /* 0x008fea0003800000 */
[----:B------:R3:W5:Y:S02]  /*4a50*/  LDG.E.LTC128B.U16 R116, desc[UR36][R60.64+0x12] ;  /* 0x000012243c747981 */ /* 0x000764000c1e1520 */
.L_x_103:
[----:B------:R-:W-:Y:S05]  /*4a60*/  BSYNC B1 ;  /* 0x0000000000017941 */ /* 0x000fea0003800000 */
.L_x_102:
[----:B-----5:R-:W-:Y:S01]  /*4a70*/  HADD2.F32 R4, -RZ, R116.H0_H0 ;  /* 0x20000074ff047230 */ /* 0x020fe20000004100 */
[----:B------:R-:W-:Y:S01]  /*4a80*/  BSSY B1, `(.L_x_104) ;  /* 0x000000c000017945 */ /* 0x000fe20003800000 */
[----:B------:R-:W-:-:S03]  /*4a90*/  @P4 IMAD.MOV.U32 R5, RZ, RZ, R15 ;  /* 0x000000ffff054224 */ /* 0x000fc600078e000f */
[----:B------:R-:W-:-:S04]  /*4aa0*/  FMUL R4, R4, R91 ;  /* 0x0000005b04047220 */ /* 0x000fc80000400000 */
[----:B------:R-:W-:-:S05]  /*4ab0*/  FFMA R4, R29, R90, R4 ;  /* 0x0000005a1d047223 */ /* 0x000fca0000000004 */
[----:B------:R-:W-:-:S04]  /*4ac0*/  F2FP.F16.F32.PACK_AB R4, RZ, R4 ;  /* 0x00000004ff04723e */ /* 0x000fc800000000ff */
[----:B------:R-:W-:Y:S01]  /*4ad0*/  PRMT R8, R4, 0x7610, R8 ;  /* 0x0000761004087816 */ /* 0x000fe20000000008 */
[----:B------:R-:W-:-:S05]  /*4ae0*/  @P4 IMAD.MOV.U32 R4, RZ, RZ, R14 ;  /* 0x000000ffff044224 */ /* 0x000fca00078e000e */
[----:B------:R0:W-:Y:S01]  /*4af0*/  @P4 STG.E.U16 desc[UR36][R4.64+0x12], R8 ;  /* 0x0000120804004986 */ /* 0x0001e2000c101524 */
[----:B------:R-:W-:-:S04]  /*4b00*/  ISETP.NE.AND P4, PT, R117, RZ, PT ;  /* 0x000000ff7500720c */ /* 0x000fc80003f85270 */
[----:B------:R-:W-:-:S13]  /*4b10*/  ISETP.GT.AND P4, PT, R3, 0x88, P4 ;  /* 0x000000880300780c */ /* 0x000fda0002784270 */
[----:B0-----:R-:W-:Y:S05]  /*4b20*/  @!P4 BRA `(.L_x_105) ;  /* 0x000000000004c947 */ /* 0x001fea0003800000 */
[----:B------:R0:W5:Y:S02]  /*4b30*/  LDG.E.LTC128B.U16 R116, desc[UR36][R12.64+0x10] ;  /* 0x000010240c747981 */ /* 0x000164000c1e1520 */
.L_x_105:
[----:B------:R-:W-:Y:S05]  /*4b40*/  BSYNC B1 ;  /* 0x0000000000017941 */ /* 0x000fea0003800000 */
.L_x_104:
        /* <DEDUP_REMOVED lines=9> */
.L_x_107:
[----:B------:R-:W-:Y:S05]  /*4be0*/  BSYNC B1 ;  /* 0x0000000000017941 */ /* 0x000fea0003800000 */
.L_x_106:
[----:B-----5:R-:W-:Y:S01]  /*4bf0*/  HADD2.F32 R4, -RZ, R116.H0_H0 ;  /* 0x20000074ff047230 */ /* 0x020fe20000004100 */
[----:B------:R-:W-:Y:S01]  /*4c00*/  ISETP.NE.AND P6, PT, R121, RZ, PT ;  /* 0x000000ff7900720c */ /* 0x000fe20003fc5270 */
        /* <DEDUP_REMOVED lines=8> */
[----:B------:R-:W-:-:S13]  /*4c90*/  ISETP.GT.AND P4, PT, R3, 0x80, P6 ;  /* 0x000000800300780c */ /* 0x000fda0003784270 */
[----:B0-----:R-:W-:Y:S05]  /*4ca0*/  @!P4 BRA `(.L_x_109) ;  /* 0x000000000004c947 */ /* 0x001fea0003800000 */
[----:B------:R0:W5:Y:S02]  /*4cb0*/  LDG.E.LTC128B.U16 R116, desc[UR36][R60.64+0x20] ;  /* 0x000020243c747981 */ /* 0x000164000c1e1520 */
.L_x_109:
[----:B------:R-:W-:Y:S05]  /*4cc0*/  BSYNC B1 ;  /* 0x0000000000017941 */ /* 0x000fea0003800000 */
.L_x_108:
[----:B-----5:R-:W-:Y:S01]  /*4cd0*/  HADD2.F32 R4, -RZ, R116.H0_H0 ;  /* 0x20000074ff047230 */ /* 0x020fe20000004100 */
[----:B------:R-:W-:Y:S01]  /*4ce0*/  ISETP.NE.AND P6, PT, R103, RZ, PT ;  /* 0x000000ff6700720c */ /* 0x000fe20003fc5270 */
[----:B------:R-:W-:Y:S03]  /*4cf0*/  BSSY B1, `(.L_x_110) ;  /* 0x000000b000017945 */ /* 0x000fe60003800000 */
[----:B------:R-:W-:Y:S01]  /*4d00*/  FMUL R5, R4, R91 ;  /* 0x0000005b04057220 */ /* 0x000fe20000400000 */
[----:B------:R-:W-:-:S03]  /*4d10*/  @P4 IMAD.MOV.U32 R4, RZ, RZ, R14 ;  /* 0x000000ffff044224 */ /* 0x000fc600078e000e */
        /* <DEDUP_REMOVED lines=8> */
.L_x_111:
[----:B------:R-:W-:Y:S05]  /*4da0*/  BSYNC B1 ;  /* 0x0000000000017941 */ /* 0x000fea0003800000 */
.L_x_110:
        /* <DEDUP_REMOVED lines=13> */
.L_x_113:
[----:B------:R-:W-:Y:S05]  /*4e80*/  BSYNC B1 ;  /* 0x0000000000017941 */ /* 0x000fea0003800000 */
.L_x_112:
[----:B-----5:R-:W-:Y:S01]  /*4e90*/  HADD2.F32 R4, -RZ, R116.H0_H0 ;  /* 0x20000074ff047230 */ /* 0x020fe20000004100 */
[----:B------:R-:W-:Y:S04]  /*4ea0*/  BSSY B1, `(.L_x_114) ;  /* 0x000000b000017945 */ /* 0x000fe80003800000 */
        /* <DEDUP_REMOVED lines=10> */
.L_x_115:
[----:B------:R-:W-:Y:S05]  /*4f50*/  BSYNC B1 ;  /* 0x0000000000017941 */ /* 0x000fea0003800000 */
.L_x_114:
        /* <DEDUP_REMOVED lines=13> */
.L_x_117:
[----:B------:R-:W-:Y:S05]  /*5030*/  BSYNC B1 ;  /* 0x0000000000017941 */ /* 0x000fea0003800000 */
.L_x_116:
        /* <DEDUP_REMOVED lines=13> */
.L_x_119:
[----:B------:R-:W-:Y:S05]  /*5110*/  BSYNC B1 ;  /* 0x0000000000017941 */ /* 0x000fea0003800000 */
.L_x_118:
        /* <DEDUP_REMOVED lines=13> */
.L_x_121:
[----:B------:R-:W-:Y:S05]  /*51f0*/  BSYNC B1 ;  /* 0x0000000000017941 */ /* 0x000fea0003800000 */
.L_x_120:
        /* <DEDUP_REMOVED lines=12> */
.L_x_123:
[----:B------:R-:W-:Y:S05]  /*52c0*/  BSYNC B1 ;  /* 0x0000000000017941 */ /* 0x000fea0003800000 */
.L_x_122:
        /* <DEDUP_REMOVED lines=13> */
.L_x_125:
[----:B------:R-:W-:Y:S05]  /*53a0*/  BSYNC B1 ;  /* 0x0000000000017941 */ /* 0x000fea0003800000 */
.L_x_124:
        /* <DEDUP_REMOVED lines=13> */
.L_x_127:
[----:B------:R-:W-:Y:S05]  /*5480*/  BSYNC B1 ;  /* 0x0000000000017941 */ /* 0x000fea0003800000 */
.L_x_126:
        /* <DEDUP_REMOVED lines=13> */
.L_x_129:
[----:B------:R-:W-:Y:S05]  /*5560*/  BSYNC B1 ;  /* 0x0000000000017941 */ /* 0x000fea0003800000 */
.L_x_128:
        /* <DEDUP_REMOVED lines=12> */
.L_x_131:
[----:B------:R-:W-:Y:S05]  /*5630*/  BSYNC B1 ;  /* 0x0000000000017941 */ /* 0x000fea0003800000 */
.L_x_130:
        /* <DEDUP_REMOVED lines=13> */
.L_x_133:
[----:B------:R-:W-:Y:S05]  /*5710*/  BSYNC B1 ;  /* 0x0000000000017941 */ /* 0x000fea0003800000 */
.L_x_132:
        /* <DEDUP_REMOVED lines=12> */
.L_x_135:
[----:B------:R-:W-:Y:S05]  /*57e0*/  BSYNC B1 ;  /* 0x0000000000017941 */ /* 0x000fea0003800000 */
.L_x_134:
        /* <DEDUP_REMOVED lines=12> */
.L_x_137:
[----:B------:R-:W-:Y:S05]  /*58b0*/  BSYNC B1 ;  /* 0x0000000000017941 */ /* 0x000fea0003800000 */
.L_x_136:
[----:B-----5:R-:W-:Y:S01]  /*58c0*/  HADD2.F32 R4, -RZ, R116.H0_H0 ;  /* 0x20000074ff047230 */ /* 0x020fe20000004100 */
[----:B------:R-:W-:Y:S01]  /*58d0*/  ISETP.GT.AND P5, PT, R3, 0x88, P5 ;  /* 0x000000880300780c */ /* 0x000fe20002fa4270 */
        /* <DEDUP_REMOVED lines=8> */
[----:B------:R-:W-:Y:S05]  /*5960*/  @!P5 BRA `(.L_x_139) ;  /* 0x000000000004d947 */ /* 0x000fea0003800000 */
[----:B------:R0:W5:Y:S02]  /*5970*/  LDG.E.LTC128B.U16 R116, desc[UR36][R12.64+0x52] ;  /* 0x000052240c747981 */ /* 0x000164000c1e1520 */
.L_x_139:
[----:B------:R-:W-:Y:S05]  /*5980*/  BSYNC B1 ;  /* 0x0000000000017941 */ /* 0x000fea0003800000 */
.L_x_138:
[----:B0----5:R-:W-:Y:S01]  /*5990*/  HADD2.F32 R4, -RZ, R116.H0_H0 ;  /* 0x20000074ff047230 */ /* 0x021fe20000004100 */
        /* <DEDUP_REMOVED lines=11> */
.L_x_141:
[----:B------:R-:W-:Y:S05]  /*5a50*/  BSYNC B1 ;  /* 0x0000000000017941 */ /* 0x000fea0003800000 */
.L_x_140:
[----:B0----5:R-:W-:Y:S01]  /*5a60*/  HADD2.F32 R4, -RZ, R116.H0_H0 ;  /* 0x20000074ff047230 */ /* 0x021fe20000004100 */
        /* <DEDUP_REMOVED lines=11> */
.L_x_143:
[----:B------:R-:W-:Y:S05]  /*5b20*/  BSYNC B1 ;  /* 0x0000000000017941 */ /* 0x000fea0003800000 */
.L_x_142:
        /* <DEDUP_REMOVED lines=12> */
.L_x_145:
[----:B------:R-:W-:Y:S05]  /*5bf0*/  BSYNC B1 ;  /* 0x0000000000017941 */ /* 0x000fea0003800000 */
.L_x_144:
        /* <DEDUP_REMOVED lines=12> */
.L_x_147:
[----:B------:R-:W-:Y:S05]  /*5cc0*/  BSYNC B1 ;  /* 0x0000000000017941 */ /* 0x000fea0003800000 */
.L_x_146:
        /* <DEDUP_REMOVED lines=12> */
.L_x_149:
[----:B------:R-:W-:Y:S05]  /*5d90*/  BSYNC B1 ;  /* 0x0000000000017941 */ /* 0x000fea0003800000 */
.L_x_148:
        /* <DEDUP_REMOVED lines=12> */
.L_x_151:
[----:B------:R-:W-:Y:S05]  /*5e60*/  BSYNC B1 ;  /* 0x0000000000017941 */ /* 0x000fea0003800000 */
.L_x_150:
        /* <DEDUP_REMOVED lines=9> */
.L_x_153:
[----:B------:R-:W-:Y:S05]  /*5f00*/  BSYNC B1 ;  /* 0x0000000000017941 */ /* 0x000fea0003800000 */
.L_x_152:
        /* <DEDUP_REMOVED lines=12> */
.L_x_155:
[----:B------:R-:W-:Y:S05]  /*5fd0*/  BSYNC B1 ;  /* 0x0000000000017941 */ /* 0x000fea0003800000 */
.L_x_154:
[----:B------:R-:W-:Y:S05]  /*5fe0*/  @!P0 BRA `(.L_x_156) ;  /* 0x0000001400848947 */ /* 0x000fea0003800000 */
[----:B-----5:R-:W-:-:S05]  /*5ff0*/  HADD2.F32 R116, -RZ, R116.H0_H0 ;  /* 0x20000074ff747230 */ /* 0x020fca0000004100 */
[----:B------:R-:W-:-:S04]  /*6000*/  FMUL R116, R116, R91 ;  /* 0x0000005b74747220 */ /* 0x000fc80000400000 */
[----:B------:R-:W-:-:S05]  /*6010*/  FFMA R116, R55, R90, R116 ;  /* 0x0000005a37747223 */ /* 0x000fca0000000074 */
[----:B------:R-:W-:-:S05]  /*6020*/  F2FP.F16.F32.PACK_AB R116, RZ, R116 ;  /* 0x00000074ff74723e */ /* 0x000fca00000000ff */
[----:B------:R0:W-:Y:S01]  /*6030*/  STG.E.U16 desc[UR36][R6.64+0x72], R116 ;  /* 0x0000727406007986 */ /* 0x0001e2000c101524 */
[----:B------:R-:W-:Y:S05]  /*6040*/  BRA `(.L_x_156) ;  /* 0x00000014006c7947 */ /* 0x000fea0003800000 */
.L_x_33:
[----:B------:R-:W-:Y:S01]  /*6050*/  ULDC.64 UR4, c[0x0][0x5c0] ;  /* 0x0001700000047ab9 */ /* 0x000fe20000000a00 */
[-C--:B------:R-:W-:Y:S01]  /*6060*/  FMUL R56, R56, R90.reuse ;  /* 0x0000005a38387220 */ /* 0x080fe20000400000 */
[----:B------:R-:W-:Y:S01]  /*6070*/  LEA R10, P1, R112, UR4, 0x1 ;  /* 0x00000004700a7c11 */ /* 0x000fe2000f8208ff */
[----:B------:R-:W-:Y:S01]  /*6080*/  IMAD.SHL.U32 R7, R96, 0x2, RZ ;  /* 0x0000000260077824 */ /* 0x000fe200078e00ff */
[----:B------:R-:W-:Y:S01]  /*6090*/  ISETP.GT.AND P3, PT, R4, 0x1, PT ;  /* 0x000000010400780c */ /* 0x000fe20003f64270 */
[----:B------:R-:W-:Y:S01]  /*60a0*/  FMUL R57, R57, R90 ;  /* 0x0000005a39397220 */ /* 0x000fe20000400000 */
[----:B------:R-:W-:Y:S01]  /*60b0*/  F2FP.F16.F32.PACK_AB R56, RZ, R56 ;  /* 0x00000038ff38723e */ /* 0x000fe200000000ff */
[-C--:B------:R-:W-:Y:S01]  /*60c0*/  FMUL R58, R58, R90.reuse ;  /* 0x0000005a3a3a7220 */ /* 0x080fe20000400000 */
[----:B------:R-:W-:Y:S01]  /*60d0*/  LEA.HI.X R11, R112, UR5, R21, 0x1, P1 ;  /* 0x00000005700b7c11 */ /* 0x000fe200088f0c15 */
[-C--:B------:R-:W-:Y:S01]  /*60e0*/  FMUL R59, R59, R90.reuse ;  /* 0x0000005a3b3b7220 */ /* 0x080fe20000400000 */
[----:B------:R-:W-:Y:S01]  /*60f0*/  ISETP.GT.AND P1, PT, R3, RZ, P3 ;  /* 0x000000ff0300720c */ /* 0x000fe20001f24270 */
[----:B------:R-:W-:Y:S01]  /*6100*/  IMAD.SHL.U32 R23, R97, 0x2, RZ ;  /* 0x0000000261177824 */ /* 0x000fe200078e00ff */
[----:B------:R-:W-:Y:S01]  /*6110*/  ISETP.GT.AND P2, PT, R3, 0x8, P6 ;  /* 0x000000080300780c */ /* 0x000fe20003744270 */
[----:B------:R-:W-:Y:S01]  /*6120*/  @P0 STG.E.U16 desc[UR36][R10.64], R56 ;  /* 0x000000380a000986 */ /* 0x000fe2000c101524 */
[----:B------:R-:W-:Y:S01]  /*6130*/  SHF.L.U64.HI R5, R96, 0x1, R95 ;  /* 0x0000000160057819 */ /* 0x000fe2000001025f */
[----:B------:R-:W-:Y:S01]  /*6140*/  FMUL R60, R60, R90 ;  /* 0x0000005a3c3c7220 */ /* 0x000fe20000400000 */
[----:B------:R-:W-:Y:S01]  /*6150*/  IADD3 R8, P0, R7, R10, RZ ;  /* 0x0000000a07087210 */ /* 0x000fe20007f1e0ff */
[-C--:B------:R-:W-:Y:S01]  /*6160*/  FMUL R61, R61, R90.reuse ;  /* 0x0000005a3d3d7220 */ /* 0x080fe20000400000 */
[----:B------:R-:W-:Y:S01]  /*6170*/  F2FP.F16.F32.PACK_AB R57, RZ, R57 ;  /* 0x00000039ff39723e */ /* 0x000fe200000000ff */
[----:B------:R-:W-:Y:S01]  /*6180*/  FMUL R63, R63, R90 ;  /* 0x0000005a3f3f7220 */ /* 0x000fe20000400000 */
[----:B------:R-:W-:Y:S01]  /*6190*/  F2FP.F16.F32.PACK_AB R58, RZ, R58 ;  /* 0x0000003aff3a723e */ /* 0x000fe200000000ff */
[----:B------:R-:W-:Y:S01]  /*61a0*/  IMAD.X R9, R5, 0x1, R11, P0 ;  /* 0x0000000105097824 */ /* 0x000fe200000e060b */
[----:B------:R-:W-:Y:S01]  /*61b0*/  ISETP.GT.AND P0, PT, R3, 0x8, P3 ;  /* 0x000000080300780c */ /* 0x000fe20001f04270 */
[----:B------:R-:W-:Y:S01]  /*61c0*/  @P1 STG.E.U16 desc[UR36][R10.64+0x2], R57 ;  /* 0x000002390a001986 */ /* 0x000fe2000c101524 */
[----:B------:R-:W-:Y:S01]  /*61d0*/  F2FP.F16.F32.PACK_AB R59, RZ, R59 ;  /* 0x0000003bff3b723e */ /* 0x000fe200000000ff */
[----:B------:R-:W-:Y:S01]  /*61e0*/  FMUL R62, R62, R90 ;  /* 0x0000005a3e3e7220 */ /* 0x000fe20000400000 */
[----:B------:R-:W-:Y:S01]  /*61f0*/  SHF.L.U64.HI R13, R97, 0x1, R94 ;  /* 0x00000001610d7819 */ /* 0x000fe2000001025e */
[----:B------:R-:W-:Y:S01]  /*6200*/  @P2 STG.E.U16 desc[UR36][R8.64], R58 ;  /* 0x0000003a08002986 */ /* 0x000fe2000c101524 */
[----:B------:R-:W-:Y:S01]  /*6210*/  IADD3 R6, P1, P2, R23, R10, R7 ;  /* 0x0000000a17067210 */ /* 0x000fe20007a3e007 */
[-C--:B------:R-:W-:Y:S01]  /*6220*/  FMUL R64, R64, R90.reuse ;  /* 0x0000005a40407220 */ /* 0x080fe20000400000 */
[C---:B------:R-:W-:Y:S01]  /*6230*/  ISETP.GT.AND P4, PT, R4.reuse, 0x8, PT ;  /* 0x000000080400780c */ /* 0x040fe20003f84270 */
[-C--:B------:R-:W-:Y:S01]  /*6240*/  FMUL R65, R65, R90.reuse ;  /* 0x0000005a41417220 */ /* 0x080fe20000400000 */
[----:B------:R-:W-:Y:S01]  /*6250*/  ISETP.GT.AND P3, PT, R4, 0x9, PT ;  /* 0x000000090400780c */ /* 0x000fe20003f64270 */
[-C--:B------:R-:W-:Y:S01]  /*6260*/  FMUL R66, R66, R90.reuse ;  /* 0x0000005a42427220 */ /* 0x080fe20000400000 */
[----:B------:R-:W-:Y:S01]  /*6270*/  IADD3.X R7, R13, R11, R5, P1, P2 ;  /* 0x0000000b0d077210 */ /* 0x000fe20000fe4405 */
[----:B------:R-:W-:Y:S01]  /*6280*/  @P0 STG.E.U16 desc[UR36][R8.64+0x2], R59 ;  /* 0x0000023b08000986 */ /* 0x000fe2000c101524 */
[----:B------:R-:W-:Y:S01]  /*6290*/  ISETP.GT.AND P1, PT, R3, RZ, P4 ;  /* 0x000000ff0300720c */ /* 0x000fe20002724270 */
[-C--:B------:R-:W-:Y:S01]  /*62a0*/  FMUL R67, R67, R90.reuse ;  /* 0x0000005a43437220 */ /* 0x080fe20000400000 */
[----:B------:R-:W-:Y:S01]  /*62b0*/  ISETP.GT.AND P0, PT, R3, RZ, P3 ;  /* 0x000000ff0300720c */ /* 0x000fe20001f04270 */
[----:B------:R-:W-:Y:S01]  /*62c0*/  FMUL R68, R68, R90 ;  /* 0x0000005a44447220 */ /* 0x000fe20000400000 */
[----:B------:R-:W-:Y:S01]  /*62d0*/  F2FP.F16.F32.PACK_AB R60, RZ, R60 ;  /* 0x0000003cff3c723e */ /* 0x000fe200000000ff */
[-C--:B------:R-:W-:Y:S01]  /*62e0*/  FMUL R69, R69, R90.reuse ;  /* 0x0000005a45457220 */ /* 0x080fe20000400000 */
[----:B------:R-:W-:Y:S01]  /*62f0*/  F2FP.F16.F32.PACK_AB R61, RZ, R61 ;  /* 0x0000003dff3d723e */ /* 0x000fe200000000ff */
[-C--:B------:R-:W-:Y:S01]  /*6300*/  FMUL R70, R70, R90.reuse ;  /* 0x0000005a46467220 */ /* 0x080fe20000400000 */
[----:B------:R-:W-:Y:S01]  /*6310*/  F2FP.F16.F32.PACK_AB R63, RZ, R63 ;  /* 0x0000003fff3f723e */ /* 0x000fe200000000ff */
[----:B------:R-:W-:Y:S01]  /*6320*/  FMUL R71, R71, R90 ;  /* 0x0000005a47477220 */ /* 0x000fe20000400000 */
[----:B------:R-:W-:Y:S01]  /*6330*/  F2FP.F16.F32.PACK_AB R62, RZ, R62 ;  /* 0x0000003eff3e723e */ /* 0x000fe200000000ff */
[----:B------:R-:W-:Y:S01]  /*6340*/  FMUL R72, R72, R90 ;  /* 0x0000005a48487220 */ /* 0x000fe20000400000 */
[----:B------:R-:W-:Y:S01]  /*6350*/  F2FP.F16.F32.PACK_AB R64, RZ, R64 ;  /* 0x00000040ff40723e */ /* 0x000fe200000000ff */
[----:B------:R-:W-:Y:S01]  /*6360*/  @P1 STG.E.U16 desc[UR36][R10.64+0x10], R60 ;  /* 0x0000103c0a001986 */ /* 0x000fe2000c101524 */
[----:B------:R-:W-:Y:S01]  /*6370*/  ISETP.GT.AND P1, PT, R3, 0x8, P4 ;  /* 0x000000080300780c */ /* 0x000fe20002724270 */
[-C--:B------:R-:W-:Y:S01]  /*6380*/  FMUL R73, R73, R90.reuse ;  /* 0x0000005a49497220 */ /* 0x080fe20000400000 */
[----:B------:R-:W-:Y:S01]  /*6390*/  ISETP.GT.AND P2, PT, R4, 0x11, PT ;  /* 0x000000110400780c */ /* 0x000fe20003f44270 */
[----:B------:R-:W-:Y:S01]  /*63a0*/  @P0 STG.E.U16 desc[UR36][R10.64+0x12], R61 ;  /* 0x0000123d0a000986 */ /* 0x000fe2000c101524 */
[----:B------:R-:W-:Y:S01]  /*63b0*/  ISETP.GT.AND P0, PT, R3, 0x8, P3 ;  /* 0x000000080300780c */ /* 0x000fe20001f04270 */
[-C--:B------:R-:W-:Y:S01]  /*63c0*/  FMUL R74, R74, R90.reuse ;  /* 0x0000005a4a4a7220 */ /* 0x080fe20000400000 */
[----:B------:R-:W-:Y:S01]  /*63d0*/  ISETP.GT.AND P3, PT, R4, 0x10, PT ;  /* 0x000000100400780c */ /* 0x000fe20003f64270 */
[-C--:B------:R-:W-:Y:S01]  /*63e0*/  FMUL R75, R75, R90.reuse ;  /* 0x0000005a4b4b7220 */ /* 0x080fe20000400000 */
[----:B------:R-:W-:Y:S01]  /*63f0*/  F2FP.F16.F32.PACK_AB R65, RZ, R65 ;  /* 0x00000041ff41723e */ /* 0x000fe200000000ff */
[----:B------:R-:W-:Y:S01]  /*6400*/  FMUL R76, R76, R90 ;  /* 0x0000005a4c4c7220 */ /* 0x000fe20000400000 */
[----:B------:R-:W-:Y:S01]  /*6410*/  F2FP.F16.F32.PACK_AB R66, RZ, R66 ;  /* 0x00000042ff42723e */ /* 0x000fe200000000ff */
[----:B------:R-:W-:Y:S01]  /*6420*/  FMUL R77, R77, R90 ;  /* 0x0000005a4d4d7220 */ /* 0x000fe20000400000 */
[----:B------:R-:W-:Y:S01]  /*6430*/  F2FP.F16.F32.PACK_AB R67, RZ, R67 ;  /* 0x00000043ff43723e */ /* 0x000fe200000000ff */
[----:B------:R-:W-:Y:S01]  /*6440*/  @P1 STG.E.U16 desc[UR36][R8.64+0x10], R62 ;  /* 0x0000103e08001986 */ /* 0x000fe2000c101524 */
[----:B------:R-:W-:Y:S01]  /*6450*/  F2FP.F16.F32.PACK_AB R68, RZ, R68 ;  /* 0x00000044ff44723e */ /* 0x000fe200000000ff */
[-C--:B------:R-:W-:Y:S01]  /*6460*/  FMUL R78, R78, R90.reuse ;  /* 0x0000005a4e4e7220 */ /* 0x080fe20000400000 */
[----:B------:R-:W-:Y:S01]  /*6470*/  ISETP.GT.AND P1, PT, R4, 0x19, PT ;  /* 0x000000190400780c */ /* 0x000fe20003f24270 */
[----:B------:R-:W-:Y:S01]  /*6480*/  @P0 STG.E.U16 desc[UR36][R8.64+0x12], R63 ;  /* 0x0000123f08000986 */ /* 0x000fe2000c101524 */
[----:B------:R-:W-:Y:S01]  /*6490*/  ISETP.GT.AND P0, PT, R3, RZ, P3 ;  /* 0x000000ff0300720c */ /* 0x000fe20001f04270 */
[-C--:B------:R-:W-:Y:S01]  /*64a0*/  FMUL R79, R79, R90.reuse ;  /* 0x0000005a4f4f7220 */ /* 0x080fe20000400000 */
[----:B------:R-:W-:Y:S01]  /*64b0*/  F2FP.F16.F32.PACK_AB R69, RZ, R69 ;  /* 0x00000045ff45723e */ /* 0x000fe200000000ff */
[----:B------:R-:W-:Y:S01]  /*64c0*/  FMUL R80, R80, R90 ;  /* 0x0000005a50507220 */ /* 0x000fe20000400000 */
[----:B------:R-:W-:Y:S01]  /*64d0*/  F2FP.F16.F32.PACK_AB R70, RZ, R70 ;  /* 0x00000046ff46723e */ /* 0x000fe200000000ff */
        /* <DEDUP_REMOVED lines=8> */
[----:B------:R-:W-:Y:S01]  /*6560*/  @P0 STG.E.U16 desc[UR36][R10.64+0x20], R64 ;  /* 0x000020400a000986 */ /* 0x000fe2000c101524 */
[----:B------:R-:W-:Y:S01]  /*6570*/  ISETP.GT.AND P0, PT, R3, RZ, P2 ;  /* 0x000000ff0300720c */ /* 0x000fe20001704270 */
[-C--:B------:R-:W-:Y:S01]  /*6580*/  FMUL R85, R85, R90.reuse ;  /* 0x0000005a55557220 */ /* 0x080fe20000400000 */
[----:B------:R-:W-:Y:S01]  /*6590*/  F2FP.F16.F32.PACK_AB R75, RZ, R75 ;  /* 0x0000004bff4b723e */ /* 0x000fe200000000ff */
[-C--:B------:R-:W-:Y:S01]  /*65a0*/  FMUL R86, R86, R90.reuse ;  /* 0x0000005a56567220 */ /* 0x080fe20000400000 */
[----:B------:R-:W-:Y:S01]  /*65b0*/  ISETP.GT.AND P5, PT, R4, 0x28, PT ;  /* 0x000000280400780c */ /* 0x000fe20003fa4270 */
[----:B------:R-:W-:Y:S01]  /*65c0*/  FMUL R87, R87, R90 ;  /* 0x0000005a57577220 */ /* 0x000fe20000400000 */
[----:B------:R-:W-:Y:S01]  /*65d0*/  F2FP.F16.F32.PACK_AB R76, RZ, R76 ;  /* 0x0000004cff4c723e */ /* 0x000fe200000000ff */
[-C--:B------:R-:W-:Y:S01]  /*65e0*/  FMUL R24, R24, R90.reuse ;  /* 0x0000005a18187220 */ /* 0x080fe20000400000 */
[----:B------:R-:W-:Y:S01]  /*65f0*/  ISETP.GT.AND P4, PT, R4, 0x29, PT ;  /* 0x000000290400780c */ /* 0x000fe20003f84270 */
[-C--:B------:R-:W-:Y:S01]  /*6600*/  FMUL R25, R25, R90.reuse ;  /* 0x0000005a19197220 */ /* 0x080fe20000400000 */
[----:B------:R-:W-:Y:S01]  /*6610*/  F2FP.F16.F32.PACK_AB R77, RZ, R77 ;  /* 0x0000004dff4d723e */ /* 0x000fe200000000ff */
[----:B------:R-:W-:Y:S01]  /*6620*/  FMUL R26, R26, R90 ;  /* 0x0000005a1a1a7220 */ /* 0x000fe20000400000 */
[----:B------:R-:W-:Y:S01]  /*6630*/  F2FP.F16.F32.PACK_AB R78, RZ, R78 ;  /* 0x0000004eff4e723e */ /* 0x000fe200000000ff */
[----:B------:R-:W-:Y:S01]  /*6640*/  @P0 STG.E.U16 desc[UR36][R10.64+0x22], R65 ;  /* 0x000022410a000986 */ /* 0x000fe2000c101524 */
[----:B------:R-:W-:Y:S01]  /*6650*/  ISETP.GT.AND P0, PT, R3, 0x8, P3 ;  /* 0x000000080300780c */ /* 0x000fe20001f04270 */
[-C--:B------:R-:W-:Y:S01]  /*6660*/  FMUL R27, R27, R90.reuse ;  /* 0x0000005a1b1b7220 */ /* 0x080fe20000400000 */
[----:B------:R-:W-:Y:S01]  /*6670*/  F2FP.F16.F32.PACK_AB R79, RZ, R79 ;  /* 0x0000004fff4f723e */ /* 0x000fe200000000ff */
[-C--:B------:R-:W-:Y:S01]  /*6680*/  FMUL R28, R28, R90.reuse ;  /* 0x0000005a1c1c7220 */ /* 0x080fe20000400000 */
[----:B------:R-:W-:Y:S01]  /*6690*/  ISETP.GT.AND P3, PT, R4, 0x30, PT ;  /* 0x000000300400780c */ /* 0x000fe20003f64270 */
        /* <DEDUP_REMOVED lines=8> */
[----:B------:R-:W-:Y:S01]  /*6720*/  @P0 STG.E.U16 desc[UR36][R8.64+0x20], R66 ;  /* 0x0000204208000986 */ /* 0x000fe2000c101524 */
[----:B------:R-:W-:Y:S01]  /*6730*/  ISETP.GT.AND P0, PT, R3, 0x8, P2 ;  /* 0x000000080300780c */ /* 0x000fe20001704270 */
[-C--:B------:R-:W-:Y:S01]  /*6740*/  FMUL R33, R33, R90.reuse ;  /* 0x0000005a21217220 */ /* 0x080fe20000400000 */
[----:B------:R-:W-:Y:S01]  /*6750*/  ISETP.GT.AND P2, PT, R4, 0x18, PT ;  /* 0x000000180400780c */ /* 0x000fe20003f44270 */
[----:B------:R-:W-:Y:S01]  /*6760*/  FMUL R34, R34, R90 ;  /* 0x0000005a22227220 */ /* 0x000fe20000400000 */
[----:B------:R-:W-:Y:S01]  /*6770*/  F2FP.F16.F32.PACK_AB R84, RZ, R84 ;  /* 0x00000054ff54723e */ /* 0x000fe200000000ff */
[-C--:B------:R-:W-:Y:S01]  /*6780*/  FMUL R35, R35, R90.reuse ;  /* 0x0000005a23237220 */ /* 0x080fe20000400000 */
[----:B------:R-:W-:Y:S01]  /*6790*/  P2R R5, PR, RZ, 0x20 ;  /* 0x00000020ff057803 */ /* 0x000fe20000000000 */
[-C--:B------:R-:W-:Y:S01]  /*67a0*/  FMUL R36, R36, R90.reuse ;  /* 0x0000005a24247220 */ /* 0x080fe20000400000 */
[----:B------:R-:W-:Y:S01]  /*67b0*/  F2FP.F16.F32.PACK_AB R85, RZ, R85 ;  /* 0x00000055ff55723e */ /* 0x000fe200000000ff */
[----:B------:R-:W-:Y:S01]  /*67c0*/  FMUL R37, R37, R90 ;  /* 0x0000005a25257220 */ /* 0x000fe20000400000 */
[----:B------:R-:W-:Y:S01]  /*67d0*/  F2FP.F16.F32.PACK_AB R86, RZ, R86 ;  /* 0x00000056ff56723e */ /* 0x000fe200000000ff */
[-C--:B------:R-:W-:Y:S01]  /*67e0*/  FMUL R38, R38, R90.reuse ;  /* 0x0000005a26267220 */ /* 0x080fe20000400000 */
[----:B------:R-:W-:Y:S01]  /*67f0*/  F2FP.F16.F32.PACK_AB R87, RZ, R87 ;  /* 0x00000057ff57723e */ /* 0x000fe200000000ff */
[----:B------:R-:W-:Y:S01]  /*6800*/  @P0 STG.E.U16 desc[UR36][R8.64+0x22], R67 ;  /* 0x0000224308000986 */ /* 0x000fe2000c101524 */
[----:B------:R-:W-:Y:S01]  /*6810*/  ISETP.GT.AND P0, PT, R3, RZ, P2 ;  /* 0x000000ff0300720c */ /* 0x000fe20001704270 */
        /* <DEDUP_REMOVED lines=36> */
[----:B------:R-:W-:Y:S01]  /*6a60*/  FMUL R55, R55, R90 ;  /* 0x0000005a37377220 */ /* 0x000fe20000400000 */
[----:B------:R-:W-:-:S02]  /*6a70*/  F2FP.F16.F32.PACK_AB R39, RZ, R39 ;  /* 0x00000027ff27723e */ /* 0x000fc400000000ff */
[----:B------:R-:W-:Y:S01]  /*6a80*/  F2FP.F16.F32.PACK_AB R40, RZ, R40 ;  /* 0x00000028ff28723e */ /* 0x000fe200000000ff */
[----:B------:R-:W-:Y:S01]  /*6a90*/  @P0 STG.E.U16 desc[UR36][R8.64+0x30], R70 ;  /* 0x0000304608000986 */ /* 0x000fe2000c101524 */
[----:B------:R-:W-:Y:S02]  /*6aa0*/  ISETP.GT.AND P0, PT, R3, 0x8, P1 ;  /* 0x000000080300780c */ /* 0x000fe40000f04270 */
[----:B------:R-:W-:Y:S02]  /*6ab0*/  ISETP.GT.AND P1, PT, R4, 0x21, PT ;  /* 0x000000210400780c */ /* 0x000fe40003f24270 */
[----:B------:R-:W-:Y:S02]  /*6ac0*/  F2FP.F16.F32.PACK_AB R41, RZ, R41 ;  /* 0x00000029ff29723e */ /* 0x000fe400000000ff */
[----:B------:R-:W-:Y:S02]  /*6ad0*/  F2FP.F16.F32.PACK_AB R42, RZ, R42 ;  /* 0x0000002aff2a723e */ /* 0x000fe400000000ff */
[----:B------:R-:W-:-:S02]  /*6ae0*/  F2FP.F16.F32.PACK_AB R43, RZ, R43 ;  /* 0x0000002bff2b723e */ /* 0x000fc400000000ff */
[----:B------:R-:W-:Y:S02]  /*6af0*/  F2FP.F16.F32.PACK_AB R44, RZ, R44 ;  /* 0x0000002cff2c723e */ /* 0x000fe400000000ff */
[----:B------:R-:W-:Y:S01]  /*6b00*/  F2FP.F16.F32.PACK_AB R45, RZ, R45 ;  /* 0x0000002dff2d723e */ /* 0x000fe200000000ff */
[----:B------:R-:W-:Y:S01]  /*6b10*/  @P0 STG.E.U16 desc[UR36][R8.64+0x32], R71 ;  /* 0x0000324708000986 */ /* 0x000fe2000c101524 */
[----:B------:R-:W-:Y:S02]  /*6b20*/  ISETP.GT.AND P0, PT, R3, RZ, P2 ;  /* 0x000000ff0300720c */ /* 0x000fe40001704270 */
[----:B------:R-:W-:Y:S02]  /*6b30*/  F2FP.F16.F32.PACK_AB R46, RZ, R46 ;  /* 0x0000002eff2e723e */ /* 0x000fe400000000ff */
[----:B------:R-:W-:Y:S02]  /*6b40*/  F2FP.F16.F32.PACK_AB R47, RZ, R47 ;  /* 0x0000002fff2f723e */ /* 0x000fe400000000ff */
[----:B------:R-:W-:-:S02]  /*6b50*/  F2FP.F16.F32.PACK_AB R48, RZ, R48 ;  /* 0x00000030ff30723e */ /* 0x000fc400000000ff */
[----:B------:R-:W-:Y:S02]  /*6b60*/  F2FP.F16.F32.PACK_AB R49, RZ, R49 ;  /* 0x00000031ff31723e */ /* 0x000fe400000000ff */
[----:B------:R-:W-:Y:S02]  /*6b70*/  F2FP.F16.F32.PACK_AB R50, RZ, R50 ;  /* 0x00000032ff32723e */ /* 0x000fe400000000ff */
[----:B------:R-:W-:Y:S01]  /*6b80*/  F2FP.F16.F32.PACK_AB R51, RZ, R51 ;  /* 0x00000033ff33723e */ /* 0x000fe200000000ff */
[----:B------:R-:W-:Y:S01]  /*6b90*/  @P0 STG.E.U16 desc[UR36][R10.64+0x40], R72 ;  /* 0x000040480a000986 */ /* 0x000fe2000c101524 */
[----:B------:R-:W-:Y:S02]  /*6ba0*/  ISETP.GT.AND P0, PT, R3, RZ, P1 ;  /* 0x000000ff0300720c */ /* 0x000fe40000f04270 */
[----:B------:R-:W-:Y:S02]  /*6bb0*/  F2FP.F16.F32.PACK_AB R52, RZ, R52 ;  /* 0x00000034ff34723e */ /* 0x000fe400000000ff */
[----:B------:R-:W-:-:S02]  /*6bc0*/  F2FP.F16.F32.PACK_AB R53, RZ, R53 ;  /* 0x00000035ff35723e */ /* 0x000fc400000000ff */
[----:B------:R-:W-:Y:S02]  /*6bd0*/  F2FP.F16.F32.PACK_AB R54, RZ, R54 ;  /* 0x00000036ff36723e */ /* 0x000fe400000000ff */
[----:B------:R-:W-:-:S05]  /*6be0*/  F2FP.F16.F32.PACK_AB R55, RZ, R55 ;  /* 0x00000037ff37723e */ /* 0x000fca00000000ff */
[----:B------:R-:W-:Y:S01]  /*6bf0*/  @P0 STG.E.U16 desc[UR36][R10.64+0x42], R73 ;  /* 0x000042490a000986 */ /* 0x000fe2000c101524 */
[----:B------:R-:W-:Y:S02]  /*6c00*/  ISETP.GT.AND P0, PT, R3, 0x8, P2 ;  /* 0x000000080300780c */ /* 0x000fe40001704270 */
[----:B------:R-:W-:-:S11]  /*6c10*/  ISETP.GT.AND P2, PT, R4, 0x38, PT ;  /* 0x000000380400780c */ /* 0x000fd60003f44270 */
[----:B------:R-:W-:Y:S01]  /*6c20*/  @P0 STG.E.U16 desc[UR36][R8.64+0x40], R74 ;  /* 0x0000404a08000986 */ /* 0x000fe2000c101524 */
[----:B------:R-:W-:-:S13]  /*6c30*/  ISETP.GT.AND P0, PT, R3, 0x8, P1 ;  /* 0x000000080300780c */ /* 0x000fda0000f04270 */
[----:B------:R-:W-:Y:S01]  /*6c40*/  @P0 STG.E.U16 desc[UR36][R8.64+0x42], R75 ;  /* 0x0000424b08000986 */ /* 0x000fe2000c101524 */
[----:B------:R-:W-:-:S13]  /*6c50*/  ISETP.GT.AND P0, PT, R3, RZ, P5 ;  /* 0x000000ff0300720c */ /* 0x000fda0002f04270 */
[----:B------:R-:W-:Y:S01]  /*6c60*/  @P0 STG.E.U16 desc[UR36][R10.64+0x50], R76 ;  /* 0x0000504c0a000986 */ /* 0x000fe2000c101524 */
[----:B------:R-:W-:-:S13]  /*6c70*/  ISETP.GT.AND P0, PT, R3, RZ, P4 ;  /* 0x000000ff0300720c */ /* 0x000fda0002704270 */
[----:B------:R-:W-:Y:S01]  /*6c80*/  @P0 STG.E.U16 desc[UR36][R10.64+0x52], R77 ;  /* 0x0000524d0a000986 */ /* 0x000fe2000c101524 */
[----:B------:R-:W-:-:S13]  /*6c90*/  ISETP.GT.AND P0, PT, R3, 0x8, P5 ;  /* 0x000000080300780c */ /* 0x000fda0002f04270 */
[----:B------:R-:W-:Y:S01]  /*6ca0*/  @P0 STG.E.U16 desc[UR36][R8.64+0x50], R78 ;  /* 0x0000504e08000986 */ /* 0x000fe2000c101524 */
[----:B------:R-:W-:-:S13]  /*6cb0*/  ISETP.GT.AND P0, PT, R3, 0x8, P4 ;  /* 0x000000080300780c */ /* 0x000fda0002704270 */
[----:B------:R-:W-:Y:S01]  /*6cc0*/  @P0 STG.E.U16 desc[UR36][R8.64+0x52], R79 ;  /* 0x0000524f08000986 */ /* 0x000fe2000c101524 */
[----:B------:R-:W-:-:S13]  /*6cd0*/  ISETP.GT.AND P0, PT, R3, RZ, P3 ;  /* 0x000000ff0300720c */ /* 0x000fda0001f04270 */
[----:B------:R-:W-:Y:S01]  /*6ce0*/  @P0 STG.E.U16 desc[UR36][R10.64+0x60], R80 ;  /* 0x000060500a000986 */ /* 0x000fe2000c101524 */
[----:B------:R-:W-:-:S04]  /*6cf0*/  ISETP.GT.AND P0, PT, R4, 0x31, PT ;  /* 0x000000310400780c */ /* 0x000fc80003f04270 */
[----:B------:R-:W-:-:S13]  /*6d00*/  ISETP.GT.AND P1, PT, R3, RZ, P0 ;  /* 0x000000ff0300720c */ /* 0x000fda0000724270 */
[----:B------:R-:W-:Y:S01]  /*6d10*/  @P1 STG.E.U16 desc[UR36][R10.64+0x62], R81 ;  /* 0x000062510a001986 */ /* 0x000fe2000c101524 */
[----:B------:R-:W-:-:S13]  /*6d20*/  ISETP.GT.AND P1, PT, R3, 0x8, P3 ;  /* 0x000000080300780c */ /* 0x000fda0001f24270 */
[----:B------:R-:W-:Y:S01]  /*6d30*/  @P1 STG.E.U16 desc[UR36][R8.64+0x60], R82 ;  /* 0x0000605208001986 */ /* 0x000fe2000c101524 */
[----:B------:R-:W-:-:S13]  /*6d40*/  ISETP.GT.AND P1, PT, R3, 0x8, P0 ;  /* 0x000000080300780c */ /* 0x000fda0000724270 */
[----:B------:R-:W-:Y:S01]  /*6d50*/  @P1 STG.E.U16 desc[UR36][R8.64+0x62], R83 ;  /* 0x0000625308001986 */ /* 0x000fe2000c101524 */
[----:B------:R-:W-:-:S05]  /*6d60*/  IADD3 R14, P1, R23, R8, RZ ;  /* 0x00000008170e7210 */ /* 0x000fca0007f3e0ff */
[----:B------:R-:W-:Y:S01]  /*6d70*/  IMAD.X R15, R13, 0x1, R9, P1 ;  /* 0x000000010d0f7824 */ /* 0x000fe200008e0609 */
[----:B------:R-:W-:-:S13]  /*6d80*/  ISETP.GT.AND P1, PT, R3, RZ, P2 ;  /* 0x000000ff0300720c */ /* 0x000fda0001724270 */
[----:B------:R-:W-:Y:S01]  /*6d90*/  @P1 STG.E.U16 desc[UR36][R10.64+0x70], R84 ;  /* 0x000070540a001986 */ /* 0x000fe2000c101524 */
[----:B------:R-:W-:-:S05]  /*6da0*/  IADD3 R20, P1, R23, R8, RZ ;  /* 0x0000000817147210 */ /* 0x000fca0007f3e0ff */
[----:B------:R-:W-:Y:S01]  /*6db0*/  IMAD.X R21, R13, 0x1, R9, P1 ;  /* 0x000000010d157824 */ /* 0x000fe200008e0609 */
[----:B------:R-:W-:-:S05]  /*6dc0*/  IADD3 R12, P1, R23, R10, RZ ;  /* 0x0000000a170c7210 */ /* 0x000fca0007f3e0ff */
[----:B------:R-:W-:Y:S01]  /*6dd0*/  IMAD.X R13, R13, 0x1, R11, P1 ;  /* 0x000000010d0d7824 */ /* 0x000fe200008e060b */
[----:B------:R-:W-:-:S04]  /*6de0*/  ISETP.GT.AND P1, PT, R4, 0x39, PT ;  /* 0x000000390400780c */ /* 0x000fc80003f24270 */
[----:B------:R-:W-:-:S13]  /*6df0*/  ISETP.GT.AND P5, PT, R3, RZ, P1 ;  /* 0x000000ff0300720c */ /* 0x000fda0000fa4270 */
[----:B------:R-:W-:Y:S01]  /*6e00*/  @P5 STG.E.U16 desc[UR36][R10.64+0x72], R85 ;  /* 0x000072550a005986 */ /* 0x000fe2000c101524 */
[----:B------:R-:W-:-:S13]  /*6e10*/  ISETP.GT.AND P5, PT, R3, 0x8, P2 ;  /* 0x000000080300780c */ /* 0x000fda00017a4270 */
[----:B------:R-:W-:Y:S01]  /*6e20*/  @P5 STG.E.U16 desc[UR36][R8.64+0x70], R86 ;  /* 0x0000705608005986 */ /* 0x000fe2000c101524 */
[----:B------:R-:W-:-:S13]  /*6e30*/  ISETP.GT.AND P5, PT, R3, 0x8, P1 ;  /* 0x000000080300780c */ /* 0x000fda0000fa4270 */
[----:B------:R0:W-:Y:S01]  /*6e40*/  @P5 STG.E.U16 desc[UR36][R8.64+0x72], R87 ;  /* 0x0000725708005986 */ /* 0x0001e2000c101524 */
[C---:B------:R-:W-:Y:S02]  /*6e50*/  ISETP.GT.AND P5, PT, R3.reuse, 0x80, P6 ;  /* 0x000000800300780c */ /* 0x040fe400037a4270 */
[----:B------:R-:W-:-:S11]  /*6e60*/  ISETP.GT.AND P6, PT, R3, 0x88, P6 ;  /* 0x000000880300780c */ /* 0x000fd600037c4270 */
[----:B------:R-:W-:Y:S01]  /*6e70*/  @P5 STG.E.U16 desc[UR36][R12.64], R24 ;  /* 0x000000180c005986 */ /* 0x000fe2000c101524 */
[----:B------:R-:W-:-:S04]  /*6e80*/  ISETP.GT.AND P5, PT, R4, 0x1, PT ;  /* 0x000000010400780c */ /* 0x000fc80003fa4270 */
[----:B------:R-:W-:-:S13]  /*6e90*/  ISETP.GT.AND P5, PT, R3, 0x80, P5 ;  /* 0x000000800300780c */ /* 0x000fda0002fa4270 */
[----:B0-----:R-:W-:Y:S02]  /*6ea0*/  @P5 IMAD.MOV.U32 R8, RZ, RZ, R12 ;  /* 0x000000ffff085224 */ /* 0x001fe400078e000c */
[----:B------:R-:W-:-:S05]  /*6eb0*/  @P5 IMAD.MOV.U32 R9, RZ, RZ, R13 ;  /* 0x000000ffff095224 */ /* 0x000fca00078e000d */
[----:B------:R0:W-:Y:S01]  /*6ec0*/  @P5 STG.E.U16 desc[UR36][R8.64+0x2], R25 ;  /* 0x0000021908005986 */ /* 0x0001e2000c101524 */
[----:B------:R-:W-:-:S03]  /*6ed0*/  ISETP.NE.AND P5, PT, R5, RZ, PT ;  /* 0x000000ff0500720c */ /* 0x000fc60003fa5270 */
[----:B------:R-:W-:Y:S01]  /*6ee0*/  @P6 STG.E.U16 desc[UR36][R14.64], R26 ;  /* 0x0000001a0e006986 */ /* 0x000fe2000c101524 */
[----:B------:R-:W-:-:S04]  /*6ef0*/  ISETP.GT.AND P6, PT, R4, 0x1, PT ;  /* 0x000000010400780c */ /* 0x000fc80003fc4270 */
[----:B------:R-:W-:-:S13]  /*6f00*/  ISETP.GT.AND P6, PT, R3, 0x88, P6 ;  /* 0x000000880300780c */ /* 0x000fda00037c4270 */
[----:B------:R-:W-:Y:S01]  /*6f10*/  @P6 STG.E.U16 desc[UR36][R20.64+0x2], R27 ;  /* 0x0000021b14006986 */ /* 0x000fe2000c101524 */
[----:B------:R-:W-:-:S04]  /*6f20*/  ISETP.GT.AND P6, PT, R4, 0x8, PT ;  /* 0x000000080400780c */ /* 0x000fc80003fc4270 */
[----:B------:R-:W-:-:S13]  /*6f30*/  ISETP.GT.AND P6, PT, R3, 0x80, P6 ;  /* 0x000000800300780c */ /* 0x000fda00037c4270 */
[----:B0-----:R-:W-:Y:S02]  /*6f40*/  @P6 IMAD.MOV.U32 R8, RZ, RZ, R12 ;  /* 0x000000ffff086224 */ /* 0x001fe400078e000c */
[----:B------:R-:W-:-:S05]  /*6f50*/  @P6 IMAD.MOV.U32 R9, RZ, RZ, R13 ;  /* 0x000000ffff096224 */ /* 0x000fca00078e000d */
[----:B------:R0:W-:Y:S01]  /*6f60*/  @P6 STG.E.U16 desc[UR36][R8.64+0x10], R28 ;  /* 0x0000101c08006986 */ /* 0x0001e2000c101524 */
[----:B------:R-:W-:-:S04]  /*6f70*/  ISETP.GT.AND P6, PT, R4, 0x9, PT ;  /* 0x000000090400780c */ /* 0x000fc80003fc4270 */
[----:B------:R-:W-:-:S13]  /*6f80*/  ISETP.GT.AND P6, PT, R3, 0x80, P6 ;  /* 0x000000800300780c */ /* 0x000fda00037c4270 */
[----:B0-----:R-:W-:Y:S02]  /*6f90*/  @P6 IMAD.MOV.U32 R8, RZ, RZ, R12 ;  /* 0x000000ffff086224 */ /* 0x001fe400078e000c */
[----:B------:R-:W-:-:S05]  /*6fa0*/  @P6 IMAD.MOV.U32 R9, RZ, RZ, R13 ;  /* 0x000000ffff096224 */ /* 0x000fca00078e000d */
[----:B------:R0:W-:Y:S01]  /*6fb0*/  @P6 STG.E.U16 desc[UR36][R8.64+0x12], R29 ;  /* 0x0000121d08006986 */ /* 0x0001e2000c101524 */
[----:B------:R-:W-:-:S04]  /*6fc0*/  ISETP.GT.AND P6, PT, R4, 0x8, PT ;  /* 0x000000080400780c */ /* 0x000fc80003fc4270 */
[----:B------:R-:W-:-:S13]  /*6fd0*/  ISETP.GT.AND P6, PT, R3, 0x88, P6 ;  /* 0x000000880300780c */ /* 0x000fda00037c4270 */
        /* <DEDUP_REMOVED lines=45> */
[----:B------:R-:W-:Y:S01]  /*72b0*/  @P6 STG.E.U16 desc[UR36][R8.64+0x42], R41 ;  /* 0x0000422908006986 */ /* 0x000fe2000c101524 */
[----:B------:R-:W-:-:S04]  /*72c0*/  ISETP.GT.AND P6, PT, R4, 0x20, PT ;  /* 0x000000200400780c */ /* 0x000fc80003fc4270 */
[----:B------:R-:W-:-:S13]  /*72d0*/  ISETP.GT.AND P6, PT, R3, 0x88, P6 ;  /* 0x000000880300780c */ /* 0x000fda00037c4270 */
[----:B------:R-:W-:Y:S01]  /*72e0*/  @P6 STG.E.U16 desc[UR36][R6.64+0x40], R42 ;  /* 0x0000402a06006986 */ /* 0x000fe2000c101524 */
[----:B------:R-:W-:-:S04]  /*72f0*/  ISETP.GT.AND P6, PT, R4, 0x21, PT ;  /* 0x000000210400780c */ /* 0x000fc80003fc4270 */
[----:B------:R-:W-:-:S13]  /*7300*/  ISETP.GT.AND P6, PT, R3, 0x88, P6 ;  /* 0x000000880300780c */ /* 0x000fda00037c4270 */
[----:B------:R-:W-:Y:S02]  /*7310*/  @P6 IMAD.MOV.U32 R4, RZ, RZ, R6 ;  /* 0x000000ffff046224 */ /* 0x000fe400078e0006 */
[----:B------:R-:W-:-:S05]  /*7320*/  @P6 IMAD.MOV.U32 R5, RZ, RZ, R7 ;  /* 0x000000ffff056224 */ /* 0x000fca00078e0007 */
[----:B------:R0:W-:Y:S01]  /*7330*/  @P6 STG.E.U16 desc[UR36][R4.64+0x42], R43 ;  /* 0x0000422b04006986 */ /* 0x0001e2000c101524 */
[C---:B------:R-:W-:Y:S02]  /*7340*/  ISETP.GT.AND P6, PT, R3.reuse, 0x80, P5 ;  /* 0x000000800300780c */ /* 0x040fe40002fc4270 */
[----:B------:R-:W-:-:S11]  /*7350*/  ISETP.GT.AND P5, PT, R3, 0x88, P5 ;  /* 0x000000880300780c */ /* 0x000fd60002fa4270 */
[----:B0-----:R-:W-:Y:S02]  /*7360*/  @P6 IMAD.MOV.U32 R4, RZ, RZ, R12 ;  /* 0x000000ffff046224 */ /* 0x001fe400078e000c */
[----:B------:R-:W-:-:S05]  /*7370*/  @P6 IMAD.MOV.U32 R5, RZ, RZ, R13 ;  /* 0x000000ffff056224 */ /* 0x000fca00078e000d */
[----:B------:R0:W-:Y:S01]  /*7380*/  @P6 STG.E.U16 desc[UR36][R4.64+0x50], R44 ;  /* 0x0000502c04006986 */ /* 0x0001e2000c101524 */
[C---:B------:R-:W-:Y:S02]  /*7390*/  ISETP.GT.AND P6, PT, R3.reuse, 0x80, P4 ;  /* 0x000000800300780c */ /* 0x040fe400027c4270 */
[----:B------:R-:W-:-:S11]  /*73a0*/  ISETP.GT.AND P4, PT, R3, 0x88, P4 ;  /* 0x000000880300780c */ /* 0x000fd60002784270 */
[----:B0-----:R-:W-:Y:S02]  /*73b0*/  @P6 IMAD.MOV.U32 R4, RZ, RZ, R12 ;  /* 0x000000ffff046224 */ /* 0x001fe400078e000c */
[----:B------:R-:W-:-:S05]  /*73c0*/  @P6 IMAD.MOV.U32 R5, RZ, RZ, R13 ;  /* 0x000000ffff056224 */ /* 0x000fca00078e000d */
[----:B------:R0:W-:Y:S02]  /*73d0*/  @P6 STG.E.U16 desc[UR36][R4.64+0x52], R45 ;  /* 0x0000522d04006986 */ /* 0x0001e4000c101524 */
[----:B0-----:R-:W-:Y:S02]  /*73e0*/  @P5 IMAD.MOV.U32 R4, RZ, RZ, R6 ;  /* 0x000000ffff045224 */ /* 0x001fe400078e0006 */
[----:B------:R-:W-:-:S05]  /*73f0*/  @P5 IMAD.MOV.U32 R5, RZ, RZ, R7 ;  /* 0x000000ffff055224 */ /* 0x000fca00078e0007 */
[----:B------:R0:W-:Y:S01]  /*7400*/  @P5 STG.E.U16 desc[UR36][R4.64+0x50], R46 ;  /* 0x0000502e04005986 */ /* 0x0001e2000c101524 */
[C---:B------:R-:W-:Y:S02]  /*7410*/  ISETP.GT.AND P5, PT, R3.reuse, 0x80, P3 ;  /* 0x000000800300780c */ /* 0x040fe40001fa4270 */
[----:B------:R-:W-:Y:S01]  /*7420*/  ISETP.GT.AND P3, PT, R3, 0x88, P3 ;  /* 0x000000880300780c */ /* 0x000fe20001f64270 */
        /* <DEDUP_REMOVED lines=17> */
[----:B------:R0:W-:Y:S02]  /*7540*/  @P3 STG.E.U16 desc[UR36][R4.64+0x60], R50 ;  /* 0x0000603204003986 */ /* 0x0001e4000c101524 */
[----:B0-----:R-:W-:Y:S02]  /*7550*/  @P0 IMAD.MOV.U32 R4, RZ, RZ, R6 ;  /* 0x000000ffff040224 */ /* 0x001fe400078e0006 */
[----:B------:R-:W-:-:S05]  /*7560*/  @P0 IMAD.MOV.U32 R5, RZ, RZ, R7 ;  /* 0x000000ffff050224 */ /* 0x000fca00078e0007 */
[----:B------:R0:W-:Y:S02]  /*7570*/  @P0 STG.E.U16 desc[UR36][R4.64+0x62], R51 ;  /* 0x0000623304000986 */ /* 0x0001e4000c101524 */
[----:B0-----:R-:W-:Y:S02]  /*7580*/  @P5 IMAD.MOV.U32 R4, RZ, RZ, R12 ;  /* 0x000000ffff045224 */ /* 0x001fe400078e000c */
[----:B------:R-:W-:-:S05]  /*7590*/  @P5 IMAD.MOV.U32 R5, RZ, RZ, R13 ;  /* 0x000000ffff055224 */ /* 0x000fca00078e000d */
[----:B------:R0:W-:Y:S04]  /*75a0*/  @P5 STG.E.U16 desc[UR36][R4.64+0x70], R52 ;  /* 0x0000703404005986 */ /* 0x0001e8000c101524 */
[----:B------:R1:W-:Y:S01]  /*75b0*/  @P4 STG.E.U16 desc[UR36][R12.64+0x72], R53 ;  /* 0x000072350c004986 */ /* 0x0003e2000c101524 */
[----:B0-----:R-:W-:Y:S02]  /*75c0*/  @P2 IMAD.MOV.U32 R4, RZ, RZ, R6 ;  /* 0x000000ffff042224 */ /* 0x001fe400078e0006 */
[----:B------:R-:W-:-:S05]  /*75d0*/  @P2 IMAD.MOV.U32 R5, RZ, RZ, R7 ;  /* 0x000000ffff052224 */ /* 0x000fca00078e0007 */
[----:B------:R1:W-:Y:S04]  /*75e0*/  @P2 STG.E.U16 desc[UR36][R4.64+0x70], R54 ;  /* 0x0000703604002986 */ /* 0x0003e8000c101524 */
[----:B------:R1:W-:Y:S02]  /*75f0*/  @P1 STG.E.U16 desc[UR36][R6.64+0x72], R55 ;  /* 0x0000723706001986 */ /* 0x0003e4000c101524 */
.L_x_156:
[----:B------:R-:W-:Y:S05]  /*7600*/  BSYNC B0 ;  /* 0x0000000000007941 */ /* 0x000fea0003800000 */
.L_x_32:
[----:B------:R-:W-:Y:S01]  /*7610*/  IADD3 R16, P0, R16, UR38, RZ ;  /* 0x0000002610107c10 */ /* 0x000fe2000ff1e0ff */
[----:B------:R-:W-:Y:S01]  /*7620*/  ULDC.64 UR4, c[0x0][0x650] ;  /* 0x0001940000047ab9 */ /* 0x000fe20000000a00 */
[----:B------:R-:W-:Y:S01]  /*7630*/  PRMT R3, RZ, 0x7610, R3 ;  /* 0x00007610ff037816 */ /* 0x000fe20000000003 */
[----:B------:R-:W-:Y:S01]  /*7640*/  IMAD.MOV.U32 R103, RZ, RZ, -0x1 ;  /* 0xffffffffff677424 */ /* 0x000fe200078e00ff */
[----:B------:R-:W-:Y:S01]  /*7650*/  IADD3.X R17, R17, UR41, RZ, P0, !PT ;  /* 0x0000002911117c10 */ /* 0x000fe200087fe4ff */
[----:B------:R-:W-:Y:S01]  /*7660*/  IMAD.MOV.U32 R23, RZ, RZ, -0x1 ;  /* 0xffffffffff177424 */ /* 0x000fe200078e00ff */
[----:B------:R-:W-:-:S04]  /*7670*/  ISETP.GE.U32.AND P0, PT, R16, UR4, PT ;  /* 0x0000000410007c0c */ /* 0x000fc8000bf06070 */
[----:B------:R-:W-:-:S13]  /*7680*/  ISETP.GE.U32.AND.EX P0, PT, R17, UR5, PT, P0 ;  /* 0x0000000511007c0c */ /* 0x000fda000bf06100 */
[----:B------:R-:W-:Y:S05]  /*7690*/  @P0 BRA `(.L_x_157) ;  /* 0x00000004004c0947 */ /* 0x000fea0003800000 */
[----:B----4-:R-:W4:Y:S01]  /*76a0*/  LDC.64 R10, c[0x0][0x628] ;  /* 0x00018a00ff0a7b82 */ /* 0x010f220000000a00 */
[----:B01----:R-:W0:Y:S01]  /*76b0*/  S2R R12, SR_CTAID.X ;  /* 0x00000000000c7919 */ /* 0x003e220000002500 */
[----:B------:R-:W-:Y:S02]  /*76c0*/  IMAD.MOV.U32 R8, RZ, RZ, R16 ;  /* 0x000000ffff087224 */ /* 0x000fe400078e0010 */
[----:B------:R-:W-:Y:S01]  /*76d0*/  IMAD.MOV.U32 R9, RZ, RZ, R17 ;  /* 0x000000ffff097224 */ /* 0x000fe200078e0011 */
[----:B------:R-:W1:Y:S03]  /*76e0*/  S2R R20, SR_CTAID.Y ;  /* 0x0000000000147919 */ /* 0x000e660000002600 */
[----:B------:R-:W0:Y:S08]  /*76f0*/  LDC R0, c[0x0][0x630] ;  /* 0x00018c00ff007b82 */ /* 0x000e300000000800 */
[----:B------:R-:W0:Y:S01]  /*7700*/  LDC.64 R14, c[0x0][0x620] ;  /* 0x00018800ff0e7b82 */ /* 0x000e220000000a00 */
[----:B----4-:R-:W-:-:S04]  /*7710*/  ISETP.NE.U32.AND P0, PT, R10, RZ, PT ;  /* 0x000000ff0a00720c */ /* 0x010fc80003f05070 */
[----:B------:R-:W-:-:S13]  /*7720*/  ISETP.NE.AND.EX P0, PT, R11, RZ, PT, P0 ;  /* 0x000000ff0b00720c */ /* 0x000fda0003f05300 */
[----:B01----:R-:W-:Y:S05]  /*7730*/  @!P0 BRA `(.L_x_158) ;  /* 0x0000000000288947 */ /* 0x003fea0003800000 */
        /* <DEDUP_REMOVED lines=10> */
.L_x_158:
[-CC-:B------:R-:W-:Y:S01]  /*77e0*/  SHF.R.U64 R23, R8, R0.reuse, R9.reuse ;  /* 0x0000000008177219 */ /* 0x180fe20000001209 */
[----:B------:R-:W0:Y:S01]  /*77f0*/  LDC.64 R26, c[0x0][0x640] ;  /* 0x00019000ff1a7b82 */ /* 0x000e220000000a00 */
[----:B------:R-:W-:Y:S01]  /*7800*/  SHF.R.U32.HI R0, RZ, R0, R9 ;  /* 0x00000000ff007219 */ /* 0x000fe20000011609 */
[----:B------:R-:W-:Y:S01]  /*7810*/  ULDC UR4, c[0x0][0x150] ;  /* 0x0000540000047ab9 */ /* 0x000fe20000000800 */
[----:B------:R-:W-:Y:S02]  /*7820*/  IADD3 R3, P0, RZ, -R23, RZ ;  /* 0x80000017ff037210 */ /* 0x000fe40007f1e0ff */
[----:B------:R-:W-:-:S03]  /*7830*/  I2FP.F32.U32 R7, R12 ;  /* 0x0000000c00077245 */ /* 0x000fc60000201000 */
[----:B------:R-:W1:Y:S01]  /*7840*/  LDC R6, c[0x0][0x618] ;  /* 0x00018600ff067b82 */ /* 0x000e620000000800 */
[----:B------:R-:W-:Y:S02]  /*7850*/  IMAD.X R5, RZ, RZ, ~R0, P0 ;  /* 0x000000ffff057224 */ /* 0x000fe400000e0e00 */
[----:B------:R-:W-:Y:S01]  /*7860*/  FMUL R7, R7, UR4 ;  /* 0x0000000407077c20 */ /* 0x000fe20008400000 */
[----:B------:R-:W-:Y:S01]  /*7870*/  ULDC UR4, c[0x0][0x154] ;  /* 0x0000550000047ab9 */ /* 0x000fe20000000800 */
[-C--:B------:R-:W-:Y:S02]  /*7880*/  IMAD R0, R5, R14.reuse, RZ ;  /* 0x0000000e05007224 */ /* 0x080fe400078e02ff */
[C---:B------:R-:W-:Y:S01]  /*7890*/  IMAD.WIDE.U32 R4, R3.reuse, R14, R16 ;  /* 0x0000000e03047225 */ /* 0x040fe200078e0010 */
[----:B------:R-:W4:Y:S01]  /*78a0*/  LDC R11, c[0x0][0x608] ;  /* 0x00018200ff0b7b82 */ /* 0x000f220000000800 */
[----:B------:R-:W2:Y:S02]  /*78b0*/  F2I.U32.TRUNC.NTZ R7, R7 ;  /* 0x0000000700077305 */ /* 0x000ea4000020f000 */
[----:B------:R-:W-:-:S04]  /*78c0*/  IMAD R3, R3, R15, R0 ;  /* 0x0000000f03037224 */ /* 0x000fc800078e0200 */
[----:B------:R-:W-:Y:S01]  /*78d0*/  IMAD.IADD R3, R5, 0x1, R3 ;  /* 0x0000000105037824 */ /* 0x000fe200078e0203 */
[----:B------:R-:W3:Y:S01]  /*78e0*/  LDC R8, c[0x0][0x658] ;  /* 0x00019600ff087b82 */ /* 0x000ee20000000800 */
[----:B------:R-:W-:Y:S02]  /*78f0*/  I2FP.F32.U32 R5, R20 ;  /* 0x0000001400057245 */ /* 0x000fe40000201000 */
[----:B0-----:R-:W-:-:S04]  /*7900*/  ISETP.NE.U32.AND P0, PT, R26, RZ, PT ;  /* 0x000000ff1a00720c */ /* 0x001fc80003f05070 */
[----:B------:R-:W-:Y:S01]  /*7910*/  ISETP.NE.AND.EX P0, PT, R27, RZ, PT, P0 ;  /* 0x000000ff1b00720c */ /* 0x000fe20003f05300 */
[----:B------:R-:W0:Y:S01]  /*7920*/  LDC R9, c[0x0][0x144] ;  /* 0x00005100ff097b82 */ /* 0x000e220000000800 */
[-C--:B-1----:R-:W-:Y:S01]  /*7930*/  SHF.R.U32.HI R0, RZ, R6.reuse, R3 ;  /* 0x00000006ff007219 */ /* 0x082fe20000011603 */
[----:B--2---:R-:W-:Y:S01]  /*7940*/  IMAD.MOV R7, RZ, RZ, -R7 ;  /* 0x000000ffff077224 */ /* 0x004fe200078e0a07 */
[----:B------:R-:W-:Y:S01]  /*7950*/  SHF.R.U64 R13, R4, R6, R3 ;  /* 0x00000006040d7219 */ /* 0x000fe20000001203 */
[----:B------:R-:W-:-:S04]  /*7960*/  FMUL R6, R5, UR4 ;  /* 0x0000000405067c20 */ /* 0x000fc80008400000 */
[----:B------:R-:W1:Y:S01]  /*7970*/  LDC R21, c[0x0][0x148] ;  /* 0x00005200ff157b82 */ /* 0x000e620000000800 */
[-CC-:B----4-:R-:W-:Y:S02]  /*7980*/  SHF.R.U64 R10, R13, R11.reuse, R0.reuse ;  /* 0x0000000b0d0a7219 */ /* 0x190fe40000001200 */
[----:B------:R-:W-:Y:S02]  /*7990*/  SHF.R.U32.HI R3, RZ, R11, R0 ;  /* 0x0000000bff037219 */ /* 0x000fe40000011600 */
[----:B------:R2:W4:Y:S03]  /*79a0*/  F2I.U32.TRUNC.NTZ R0, R6 ;  /* 0x0000000600007305 */ /* 0x000526000020f000 */
[----:B------:R-:W1:Y:S01]  /*79b0*/  LDC R14, c[0x0][0x648] ;  /* 0x00019200ff0e7b82 */ /* 0x000e620000000800 */
[-CC-:B---3--:R-:W-:Y:S02]  /*79c0*/  SHF.R.U64 R15, R10, R8.reuse, R3.reuse ;  /* 0x000000080a0f7219 */ /* 0x188fe40000001203 */
[----:B------:R-:W-:-:S03]  /*79d0*/  SHF.R.U32.HI R5, RZ, R8, R3 ;  /* 0x00000008ff057219 */ /* 0x000fc60000011603 */
[----:B------:R-:W-:Y:S02]  /*79e0*/  IMAD.MOV.U32 R4, RZ, RZ, R15 ;  /* 0x000000ffff047224 */ /* 0x000fe400078e000f */
[----:B------:R-:W3:Y:S01]  /*79f0*/  LDC R24, c[0x0][0x638] ;  /* 0x00018e00ff187b82 */ /* 0x000ee20000000800 */
[----:B0-----:R-:W-:-:S07]  /*7a00*/  IMAD R25, R9, R7, R12 ;  /* 0x0000000709197224 */ /* 0x001fce00078e020c */
[----:B------:R-:W0:Y:S08]  /*7a10*/  LDC R28, c[0x0][0x610] ;  /* 0x00018400ff1c7b82 */ /* 0x000e300000000800 */
[----:B------:R-:W0:Y:S01]  /*7a20*/  LDC R29, c[0x0][0x600] ;  /* 0x00018000ff1d7b82 */ /* 0x000e220000000800 */
[----:B--2-4-:R-:W-:Y:S05]  /*7a30*/  @!P0 BRA `(.L_x_159) ;  /* 0x0000000000288947 */ /* 0x014fea0003800000 */
[----:B------:R-:W2:Y:S02]  /*7a40*/  LDC R4, c[0x0][0x64c] ;  /* 0x00019300ff047b82 */ /* 0x000ea40000000800 */
[----:B--2---:R-:W-:-:S05]  /*7a50*/  IADD3 R3, P0, R15, R4, RZ ;  /* 0x000000040f037210 */ /* 0x004fca0007f1e0ff */
        /* <DEDUP_REMOVED lines=8> */
.L_x_159:
[----:B------:R-:W-:Y:S02]  /*7ae0*/  ISETP.NE.AND P0, PT, R2, 0x1, PT ;  /* 0x000000010200780c */ /* 0x000fe40003f05270 */
[----:B-1----:R-:W-:Y:S01]  /*7af0*/  SHF.R.U64 R3, R4, R14, R5 ;  /* 0x0000000e04037219 */ /* 0x002fe20000001205 */
[----:B------:R-:W-:Y:S01]  /*7b00*/  IMAD.MOV R5, RZ, RZ, -R0 ;  /* 0x000000ffff057224 */ /* 0x000fe200078e0a00 */
[----:B------:R-:W-:Y:S02]  /*7b10*/  LOP3.LUT R0, R10, R101, RZ, 0xc0, !PT ;  /* 0x000000650a007212 */ /* 0x000fe400078ec0ff */
[----:B------:R-:W-:Y:S01]  /*7b20*/  LOP3.LUT R6, R13, R100, RZ, 0xc0, !PT ;  /* 0x000000640d067212 */ /* 0x000fe200078ec0ff */
[----:B------:R-:W-:Y:S02]  /*7b30*/  IMAD.MOV R4, RZ, RZ, -R3 ;  /* 0x000000ffff047224 */ /* 0x000fe400078e0a03 */
[----:B------:R-:W-:Y:S02]  /*7b40*/  IMAD R0, R93, R3, R0 ;  /* 0x000000035d007224 */ /* 0x000fe400078e0200 */
[----:B---3--:R-:W-:-:S02]  /*7b50*/  IMAD R3, R4, R24, R15 ;  /* 0x0000001804037224 */ /* 0x008fc400078e020f */
[----:B------:R-:W-:Y:S02]  /*7b60*/  @P0 IMAD R25, R21, R5, R20 ;  /* 0x0000000515190224 */ /* 0x000fe400078e0214 */
[----:B0-----:R-:W-:Y:S02]  /*7b70*/  IMAD R5, R3, R29, R6 ;  /* 0x0000001d03057224 */ /* 0x001fe400078e0206 */
[----:B------:R-:W-:Y:S02]  /*7b80*/  IMAD R0, R0, R28, R25 ;  /* 0x0000001c00007224 */ /* 0x000fe400078e0219 */
[----:B------:R-:W-:-:S03]  /*7b90*/  IMAD.MOV.U32 R4, RZ, RZ, 0x1 ;  /* 0x00000001ff047424 */ /* 0x000fc600078e00ff */
[----:B------:R-:W-:Y:S02]  /*7ba0*/  SEL R103, R5, R0, !P0 ;  /* 0x0000000005677207 */ /* 0x000fe40004000000 */
[----:B------:R-:W-:Y:S02]  /*7bb0*/  PRMT R3, R4, 0x7610, R3 ;  /* 0x0000761004037816 */ /* 0x000fe40000000003 */
[----:B------:R-:W-:-:S07]  /*7bc0*/  SEL R0, R0, R5, !P0 ;  /* 0x0000000500007207 */ /* 0x000fce0004000000 */
.L_x_157:
[----:B------:R-:W-:Y:S01]  /*7bd0*/  LOP3.LUT P0, RZ, R3, 0xff, RZ, 0xc0, !PT ;  /* 0x000000ff03ff7812 */ /* 0x000fe2000780c0ff */
[----:B------:R-:W-:Y:S01]  /*7be0*/  UIMAD.WIDE.U32 UR4, UR42, -0x33333333, URZ ;  /* 0xcccccccd2a0478a5 */ /* 0x000fe2000f8e003f */
[----:B------:R-:W-:-:S03]  /*7bf0*/  IMAD.MOV.U32 R111, RZ, RZ, R0 ;  /* 0x000000ffff6f7224 */ /* 0x000fc600078e0000 */
[----:B------:R-:W-:-:S04]  /*7c00*/  USHF.R.U32.HI UR4, URZ, 0x2, UR5 ;  /* 0x000000023f047899 */ /* 0x000fc80008011605 */
[----:B------:R-:W-:-:S04]  /*7c10*/  UIMAD UR42, UR4, -0x5, UR42 ;  /* 0xfffffffb042a78a4 */ /* 0x000fc8000f8e022a */
[----:B------:R-:W-:Y:S08]  /*7c20*/  @P0 BRA `(.L_x_160) ;  /* 0xffffff98002c0947 */ /* 0x000ff0000383ffff */
[----:B------:R-:W-:Y:S05]  /*7c30*/  EXIT ;  /* 0x000000000000794d */ /* 0x000fea0003800000 */
.L_x_7:
        /* <DEDUP_REMOVED lines=26> */
.L_x_162:
[----:B------:R-:W0:Y:S01]  /*7de0*/  LDC.64 R32, c[0x0][0x640] ;  /* 0x00019000ff207b82 */ /* 0x000e220000000a00 */
[-CC-:B------:R-:W-:Y:S01]  /*7df0*/  SHF.R.U64 R22, R14, R8.reuse, R15.reuse ;  /* 0x000000080e167219 */ /* 0x180fe2000000120f */
[----:B------:R-:W-:Y:S01]  /*7e00*/  IMAD.MOV.U32 R25, RZ, RZ, 0x1 ;  /* 0x00000001ff197424 */ /* 0x000fe200078e00ff */
[----:B------:R-:W-:Y:S02]  /*7e10*/  SHF.R.U32.HI R7, RZ, R8, R15 ;  /* 0x00000008ff077219 */ /* 0x000fe4000001160f */
[----:B------:R-:W-:-:S03]  /*7e20*/  IADD3 R13, P0, RZ, -R22, RZ ;  /* 0x80000016ff0d7210 */ /* 0x000fc60007f1e0ff */
[----:B------:R-:W1:Y:S02]  /*7e30*/  LDC R12, c[0x0][0x618] ;  /* 0x00018600ff0c7b82 */ /* 0x000e640000000800 */
[----:B------:R-:W-:Y:S02]  /*7e40*/  IMAD.X R7, RZ, RZ, ~R7, P0 ;  /* 0x000000ffff077224 */ /* 0x000fe400000e0e07 */
[----:B------:R-:W-:-:S04]  /*7e50*/  IMAD.WIDE.U32 R10, R13, R26, R16 ;  /* 0x0000001a0d0a7225 */ /* 0x000fc800078e0010 */
[----:B------:R-:W2:Y:S01]  /*7e60*/  LDC R14, c[0x0][0x608] ;  /* 0x00018200ff0e7b82 */ /* 0x000ea20000000800 */
[----:B------:R-:W-:-:S04]  /*7e70*/  IMAD R8, R7, R26, RZ ;  /* 0x0000001a07087224 */ /* 0x000fc800078e02ff */
[----:B------:R-:W-:-:S03]  /*7e80*/  IMAD R7, R13, R27, R8 ;  /* 0x0000001b0d077224 */ /* 0x000fc600078e0208 */
[----:B------:R-:W3:Y:S01]  /*7e90*/  LDC R30, c[0x0][0x658] ;  /* 0x00019600ff1e7b82 */ /* 0x000ee20000000800 */
[----:B------:R-:W-:Y:S01]  /*7ea0*/  IMAD.IADD R7, R11, 0x1, R7 ;  /* 0x000000010b077824 */ /* 0x000fe200078e0207 */
[----:B0-----:R-:W-:Y:S01]  /*7eb0*/  ISETP.NE.U32.AND P0, PT, R32, RZ, PT ;  /* 0x000000ff2000720c */ /* 0x001fe20003f05070 */
[----:B------:R-:W-:-:S03]  /*7ec0*/  IMAD.MOV.U32 R11, RZ, RZ, -0x1 ;  /* 0xffffffffff0b7424 */ /* 0x000fc600078e00ff */
        /* <DEDUP_REMOVED lines=8> */
[-C--:B---3--:R-:W-:Y:S02]  /*7f50*/  SHF.L.U32 R10, R11, R30.reuse, RZ ;  /* 0x0000001e0b0a7219 */ /* 0x088fe400000006ff */
[--C-:B------:R-:W-:Y:S02]  /*7f60*/  SHF.R.U64 R28, R26, R30, R7.reuse ;  /* 0x0000001e1a1c7219 */ /* 0x100fe40000001207 */
[----:B------:R-:W-:Y:S02]  /*7f70*/  LOP3.LUT R27, RZ, R10, RZ, 0x33, !PT ;  /* 0x0000000aff1b7212 */ /* 0x000fe400078e33ff */
[----:B------:R-:W-:Y:S01]  /*7f80*/  SHF.R.U32.HI R11, RZ, R30, R7 ;  /* 0x0000001eff0b7219 */ /* 0x000fe20000011607 */
[----:B------:R-:W3:Y:S01]  /*7f90*/  LDC R29, c[0x0][0x610] ;  /* 0x00018400ff1d7b82 */ /* 0x000ee20000000800 */
[----:B------:R-:W-:Y:S01]  /*7fa0*/  IMAD.MOV.U32 R10, RZ, RZ, R28 ;  /* 0x000000ffff0a7224 */ /* 0x000fe200078e001c */
[----:B------:R-:W-:Y:S06]  /*7fb0*/  @!P0 BRA `(.L_x_163) ;  /* 0x0000000000288947 */ /* 0x000fec0003800000 */
        /* <DEDUP_REMOVED lines=10> */
.L_x_163:
[----:B------:R-:W-:Y:S02]  /*8060*/  ISETP.NE.AND P0, PT, R2, 0x1, PT ;  /* 0x000000010200780c */ /* 0x000fe40003f05270 */
[----:B-1----:R-:W-:Y:S01]  /*8070*/  SHF.R.U64 R8, R10, R8, R11 ;  /* 0x000000080a087219 */ /* 0x002fe2000000120b */
[----:B0-----:R-:W-:Y:S01]  /*8080*/  VIADD R11, R21, 0xffffffff ;  /* 0xffffffff150b7836 */ /* 0x001fe20000000000 */
[----:B------:R-:W-:Y:S02]  /*8090*/  SHF.L.U32 R25, R25, R30, RZ ;  /* 0x0000001e19197219 */ /* 0x000fe400000006ff */
[----:B------:R-:W-:Y:S01]  /*80a0*/  LOP3.LUT R5, R26, R27, RZ, 0xc0, !PT ;  /* 0x0000001b1a057212 */ /* 0x000fe200078ec0ff */
[----:B------:R-:W-:-:S04]  /*80b0*/  IMAD.MOV R7, RZ, RZ, -R8 ;  /* 0x000000ffff077224 */ /* 0x000fc800078e0a08 */
[----:B------:R-:W-:Y:S02]  /*80c0*/  IMAD R5, R25, R8, R5 ;  /* 0x0000000819057224 */ /* 0x000fe400078e0205 */
[----:B------:R-:W-:Y:S01]  /*80d0*/  @P0 IMAD R6, R9, R24, R4 ;  /* 0x0000001809060224 */ /* 0x000fe200078e0204 */
[----:B------:R-:W-:Y:S01]  /*80e0*/  LOP3.LUT R9, R20, R11, RZ, 0xc0, !PT ;  /* 0x0000000b14097212 */ /* 0x000fe200078ec0ff */
[----:B--2---:R-:W-:Y:S02]  /*80f0*/  IMAD R4, R7, R23, R28 ;  /* 0x0000001707047224 */ /* 0x004fe400078e021c */
[----:B---3--:R-:W-:Y:S02]  /*8100*/  IMAD R6, R5, R29, R6 ;  /* 0x0000001d05067224 */ /* 0x008fe400078e0206 */
[----:B------:R-:W-:Y:S02]  /*8110*/  IMAD R5, R4, R21, R9 ;  /* 0x0000001504057224 */ /* 0x000fe400078e0209 */
[----:B------:R-:W-:-:S02]  /*8120*/  IMAD.MOV.U32 R8, RZ, RZ, 0x1 ;  /* 0x00000001ff087424 */ /* 0x000fc400078e00ff */
[----:B------:R-:W-:Y:S01]  /*8130*/  IMAD.MOV.U32 R7, RZ, RZ, R22 ;  /* 0x000000ffff077224 */ /* 0x000fe200078e0016 */
[----:B------:R-:W-:Y:S02]  /*8140*/  SEL R21, R5, R6, !P0 ;  /* 0x0000000605157207 */ /* 0x000fe40004000000 */
[----:B------:R-:W-:-:S07]  /*8150*/  SEL R20, R6, R5, !P0 ;  /* 0x0000000506147207 */ /* 0x000fce0004000000 */
.L_x_161:
[----:B------:R-:W-:-:S08]  /*8160*/  NOP ;  /* 0x0000000000007918 */ /* 0x000fd00000000000 */
[----:B------:R-:W0:-:S00]  /*8170*/  USETMAXREG.DEALLOC.CTAPOOL 0x28 ;  /* 0x00000028000079c8 */ /* 0x000e0000080e0500 */
[----:B0-----:R-:W-:-:S13]  /*8180*/  ISETP.NE.AND P0, PT, R3, RZ, PT ;  /* 0x000000ff0300720c */ /* 0x001fda0003f05270 */
[----:B------:R-:W-:Y:S05]  /*8190*/  @P0 EXIT ;  /* 0x000000000000094d */ /* 0x000fea0003800000 */
[----:B------:R-:W-:Y:S01]  /*81a0*/  LOP3.LUT P0, RZ, R8, 0xff, RZ, 0xc0, !PT ;  /* 0x000000ff08ff7812 */ /* 0x000fe2000780c0ff */
[----:B------:R-:W-:Y:S02]  /*81b0*/  IMAD.MOV.U32 R3, RZ, RZ, 0x1 ;  /* 0x00000001ff037424 */ /* 0x000fe400078e00ff */
[----:B------:R-:W-:-:S10]  /*81c0*/  IMAD.MOV.U32 R8, RZ, RZ, RZ ;  /* 0x000000ffff087224 */ /* 0x000fd400078e00ff */
[----:B------:R-:W-:Y:S05]  /*81d0*/  @!P0 BRA `(.L_x_164) ;  /* 0x0000000c00588947 */ /* 0x000fea0003800000 */
[----:B------:R-:W0:Y:S01]  /*81e0*/  LDC R3, c[0x0][0x28c] ;  /* 0x0000a300ff037b82 */ /* 0x000e220000000800 */
[----:B------:R-:W1:Y:S01]  /*81f0*/  S2R R13, SR_CgaCtaId ;  /* 0x00000000000d7919 */ /* 0x000e620000008800 */
[----:B------:R-:W-:Y:S01]  /*8200*/  ULDC UR5, c[0x0][0x658] ;  /* 0x0001960000057ab9 */ /* 0x000fe20000000800 */
[----:B------:R-:W-:Y:S01]  /*8210*/  UMOV UR6, 0xffffffff ;  /* 0xffffffff00067882 */ /* 0x000fe20000000000 */
[----:B------:R-:W-:Y:S01]  /*8220*/  BSSY B0, `(.L_x_164) ;  /* 0x00000d1000007945 */ /* 0x000fe20003800000 */
[----:B------:R-:W-:Y:S01]  /*8230*/  USHF.L.U32 UR6, UR6, UR5, URZ ;  /* 0x0000000506067299 */ /* 0x000fe2000800063f */
[----:B------:R-:W-:Y:S01]  /*8240*/  IMAD.MOV.U32 R10, RZ, RZ, 0x1 ;  /* 0x00000001ff0a7424 */ /* 0x000fe200078e00ff */
[----:B------:R-:W-:Y:S01]  /*8250*/  LOP3.LUT R9, R18, 0x2, RZ, 0xfc, !PT ;  /* 0x0000000212097812 */ /* 0x000fe200078efcff */
[----:B------:R-:W-:Y:S01]  /*8260*/  IMAD.MOV.U32 R8, RZ, RZ, RZ ;  /* 0x000000ffff087224 */ /* 0x000fe200078e00ff */
[----:B------:R-:W-:Y:S01]  /*8270*/  ULDC UR4, c[0x0][0x600] ;  /* 0x0001800000047ab9 */ /* 0x000fe20000000800 */
[----:B------:R-:W-:Y:S01]  /*8280*/  UMOV UR7, 0x1 ;  /* 0x0000000100077882 */ /* 0x000fe20000000000 */
[----:B------:R-:W-:-:S02]  /*8290*/  UIADD3 UR4, UR4, -0x1, URZ ;  /* 0xffffffff04047890 */ /* 0x000fc4000fffe03f */
[----:B------:R-:W-:Y:S02]  /*82a0*/  USHF.L.U32 UR5, UR7, UR5, URZ ;  /* 0x0000000507057299 */ /* 0x000fe4000800063f */
[----:B------:R-:W-:Y:S01]  /*82b0*/  ULOP3.LUT UR6, URZ, UR6, URZ, 0x33, !UPT ;  /* 0x000000063f067292 */ /* 0x000fe2000f8e333f */
[----:B------:R-:W-:Y:S01]  /*82c0*/  ULDC.64 UR30, c[0x0][0x198] ;  /* 0x00006600001e7ab9 */ /* 0x000fe20000000a00 */
[----:B0-----:R-:W-:-:S05]  /*82d0*/  VIADD R3, R3, 0x7f ;  /* 0x0000007f03037836 */ /* 0x001fca0000000000 */
[----:B------:R-:W-:-:S04]  /*82e0*/  SHF.R.S32.HI R4, RZ, 0x1f, R3 ;  /* 0x0000001fff047819 */ /* 0x000fc80000011403 */
[----:B------:R-:W-:Y:S01]  /*82f0*/  LEA.HI R4, R4, R3, RZ, 0x7 ;  /* 0x0000000304047211 */ /* 0x000fe200078f38ff */
[C---:B-1----:R-:W-:Y:S02]  /*8300*/  IMAD.SHL.U32 R12, R13.reuse, 0x20, RZ ;  /* 0x000000200d0c7824 */ /* 0x042fe400078e00ff */
[----:B------:R-:W-:Y:S01]  /*8310*/  IMAD.SHL.U32 R13, R13, 0x800, RZ ;  /* 0x000008000d0d7824 */ /* 0x000fe200078e00ff */
[----:B------:R-:W-:Y:S01]  /*8320*/  SHF.R.S32.HI R11, RZ, 0x7, R4 ;  /* 0x00000007ff0b7819 */ /* 0x000fe20000011404 */
[----:B------:R-:W-:Y:S01]  /*8330*/  IMAD.MOV.U32 R3, RZ, RZ, 0x1 ;  /* 0x00000001ff037424 */ /* 0x000fe200078e00ff */
[----:B------:R-:W-:Y:S02]  /*8340*/  LOP3.LUT R12, R12, 0x20, RZ, 0xc0, !PT ;  /* 0x000000200c0c7812 */ /* 0x000fe400078ec0ff */
[----:B------:R-:W-:Y:S01]  /*8350*/  LOP3.LUT R13, R13, 0x800, RZ, 0xc0, !PT ;  /* 0x000008000d0d7812 */ /* 0x000fe200078ec0ff */
[----:B------:R-:W-:-:S07]  /*8360*/  VIADD R19, R11, 0x1 ;  /* 0x000000010b137836 */ /* 0x000fce0000000000 */
.L_x_175:
[----:B------:R-:W-:-:S03]  /*8370*/  UMOV UR7, 0xffffffff ;  /* 0xffffffff00077882 */ /* 0x000fc60000000000 */
[----:B------:R-:W-:Y:S05]  /*8380*/  BRA.DIV UR7, `(.L_x_165) ;  /* 0x0000000e07f87947 */ /* 0x000fea000b800000 */
[----:B------:R-:W-:-:S13]  /*8390*/  ELECT P6, URZ, PT ;  /* 0x00000000003f782f */ /* 0x000fda00038c0000 */
.L_x_187:
[----:B------:R-:W0:Y:S01]  /*83a0*/  LDC R4, c[0x0][0x28c] ;  /* 0x0000a300ff047b82 */ /* 0x000e220000000800 */
[----:B------:R-:W-:Y:S01]  /*83b0*/  BSSY B1, `(.L_x_166) ;  /* 0x0000044000017945 */ /* 0x000fe20003800000 */
[----:B0-----:R-:W-:-:S13]  /*83c0*/  ISETP.LT.OR P6, PT, R4, 0x1, !P6 ;  /* 0x000000010400780c */ /* 0x001fda00077c1670 */
[----:B------:R-:W-:Y:S05]  /*83d0*/  @P6 BRA `(.L_x_167) ;  /* 0x0000000400046947 */ /* 0x000fea0003800000 */
[----:B------:R-:W-:Y:S02]  /*83e0*/  IMAD.SHL.U32 R20, R20, 0x100, RZ ;  /* 0x0000010014147824 */ /* 0x000fe400078e00ff */
[----:B------:R-:W-:Y:S02]  /*83f0*/  IMAD R21, R21, 0x40, R12 ;  /* 0x0000004015157824 */ /* 0x000fe400078e020c */
[----:B------:R-:W-:Y:S02]  /*8400*/  IMAD.MOV.U32 R22, RZ, RZ, RZ ;  /* 0x000000ffff167224 */ /* 0x000fe400078e00ff */
[----:B------:R-:W-:Y:S02]  /*8410*/  IMAD.MOV.U32 R4, RZ, RZ, R19 ;  /* 0x000000ffff047224 */ /* 0x000fe400078e0013 */
[----:B------:R-:W-:Y:S02]  /*8420*/  IMAD.MOV.U32 R5, RZ, RZ, R3 ;  /* 0x000000ffff057224 */ /* 0x000fe400078e0003 */
[----:B------:R-:W-:-:S07]  /*8430*/  IMAD.MOV.U32 R6, RZ, RZ, R8 ;  /* 0x000000ffff067224 */ /* 0x000fce00078e0008 */
.L_x_170:
[----:B------:R-:W0:Y:S01]  /*8440*/  S2R R15, SR_CgaCtaId ;  /* 0x00000000000f7919 */ /* 0x000e220000008800 */
[----:B------:R-:W-:Y:S02]  /*8450*/  MOV R14, 0x400 ;  /* 0x00000400000e7802 */ /* 0x000fe40000000f00 */
[----:B------:R-:W-:Y:S02]  /*8460*/  ISETP.NE.AND P1, PT, R0, RZ, PT ;  /* 0x000000ff0000720c */ /* 0x000fe40003f25270 */
[----:B0-----:R-:W-:Y:S02]  /*8470*/  LEA R25, R15, R14, 0x18 ;  /* 0x0000000e0f197211 */ /* 0x001fe400078ec0ff */
[----:B------:R-:W-:-:S09]  /*8480*/  SHF.L.U32 R14, R5, 0x1f, RZ ;  /* 0x0000001f050e7819 */ /* 0x000fd200000006ff */
[----:B------:R-:W0:Y:S01]  /*8490*/  @!P1 LDC R15, c[0x0][0x500] ;  /* 0x00014000ff0f9b82 */ /* 0x000e220000000800 */
[----:B------:R-:W-:-:S04]  /*84a0*/  IMAD R23, R6, 0x8, R25 ;  /* 0x0000000806177824 */ /* 0x000fc800078e0219 */
[----:B------:R-:W1:Y:S02]  /*84b0*/  SYNCS.PHASECHK.TRANS64.TRYWAIT P0, [R23+URZ+0x28], R14 ;  /* 0x0000280e170075a7 */ /* 0x000e64000800017f */
[----:B-1----:R-:W-:Y:S05]  /*84c0*/  @!P0 BRA `(.L_x_168) ;  /* 0x0000000c00c88947 */ /* 0x002fea0003800000 */
.L_x_188:
[----:B-1----:R-:W-:Y:S01]  /*84d0*/  PRMT R14, R9, 0x9910, RZ ;  /* 0x00009910090e7816 */ /* 0x002fe200000000ff */
[----:B0-----:R0:W-:Y:S03]  /*84e0*/  @!P1 SYNCS.ARRIVE.TRANS64 RZ, [R23+URZ], R15 ;  /* 0x0000000f17ff99a7 */ /* 0x0011e6000800003f */
[----:B------:R-:W-:-:S13]  /*84f0*/  ISETP.NE.AND P0, PT, R14, 0x2, PT ;  /* 0x000000020e00780c */ /* 0x000fda0003f05270 */
[----:B0-----:R-:W-:Y:S05]  /*8500*/  @P0 BRA `(.L_x_169) ;  /* 0x0000000000040947 */ /* 0x001fea0003800000 */
[----:B------:R-:W-:Y:S01]  /*8510*/  BPT.TRAP 0x1 ;  /* 0x000000040000795c */ /* 0x000fe20000300000 */
.L_x_169:
[----:B------:R-:W-:Y:S01]  /*8520*/  IMAD R14, R6, 0x10000, R25 ;  /* 0x00010000060e7824 */ /* 0x000fe200078e0219 */
[----:B------:R-:W-:Y:S01]  /*8530*/  R2UR UR34, R22 ;  /* 0x00000000162272ca */ /* 0x000fe200000e0000 */
[----:B------:R-:W-:Y:S01]  /*8540*/  VIADD R4, R4, 0xffffffff ;  /* 0xffffffff04047836 */ /* 0x000fe20000000000 */
[----:B------:R-:W-:Y:S01]  /*8550*/  R2UR UR33, R23 ;  /* 0x00000000172172ca */ /* 0x000fe200000e0000 */
[----:B------:R-:W-:Y:S01]  /*8560*/  UIADD3 UR14, UP0, UR30, 0xf0, URZ ;  /* 0x000000f01e0e7890 */ /* 0x000fe2000ff1e03f */
[----:B------:R-:W-:Y:S01]  /*8570*/  R2UR UR24, R14 ;  /* 0x000000000e1872ca */ /* 0x000fe200000e0000 */
[----:B------:R-:W-:Y:S01]  /*8580*/  IMAD R14, R6, 0x2000, R13 ;  /* 0x00002000060e7824 */ /* 0x000fe200078e020d */
[----:B------:R-:W-:Y:S01]  /*8590*/  R2UR UR36, R7 ;  /* 0x00000000072472ca */ /* 0x000fe200000e0000 */
[----:B------:R-:W-:Y:S01]  /*85a0*/  UIADD3 UR42, UP1, UR30, 0x1f0, URZ ;  /* 0x000001f01e2a7890 */ /* 0x000fe2000ff3e03f */
[----:B------:R-:W-:Y:S01]  /*85b0*/  R2UR UR35, R20 ;  /* 0x00000000142372ca */ /* 0x000fe200000e0000 */
[----:B------:R-:W-:Y:S01]  /*85c0*/  IMAD R14, R14, 0x2, R25 ;  /* 0x000000020e0e7824 */ /* 0x000fe200078e0219 */
[----:B------:R-:W-:Y:S01]  /*85d0*/  R2UR UR19, R21 ;  /* 0x00000000151372ca */ /* 0x000fe200000e0000 */
[----:B------:R-:W-:Y:S01]  /*85e0*/  UIADD3.X UR15, URZ, UR31, URZ, UP0, !UPT ;  /* 0x0000001f3f0f7290 */ /* 0x000fe200087fe43f */
[----:B------:R-:W-:Y:S01]  /*85f0*/  ISETP.GT.AND P1, PT, R4, 0x1, PT ;  /* 0x000000010400780c */ /* 0x000fe20003f24270 */
[----:B------:R-:W-:Y:S01]  /*8600*/  UIADD3 UR26, UR34, 0x40, URZ ;  /* 0x00000040221a7890 */ /* 0x000fe2000fffe03f */
[----:B------:R-:W-:Y:S01]  /*8610*/  R2UR UR8, R14 ;  /* 0x000000000e0872ca */ /* 0x000fe200000e0000 */
[----:B------:R-:W-:Y:S01]  /*8620*/  UIADD3.X UR43, URZ, UR31, URZ, UP1, !UPT ;  /* 0x0000001f3f2b7290 */ /* 0x000fe20008ffe43f */
[----:B------:R-:W-:Y:S01]  /*8630*/  VIADD R6, R6, 0x1 ;  /* 0x0000000106067836 */ /* 0x000fe20000000000 */
[----:B------:R-:W-:Y:S01]  /*8640*/  UIADD3 UR32, UR24, 0x100, URZ ;  /* 0x0000010018207890 */ /* 0x000fe2000fffe03f */
[----:B------:R-:W-:Y:S01]  /*8650*/  VIADD R22, R22, 0x80 ;  /* 0x0000008016167836 */ /* 0x000fe20000000000 */
[----:B------:R-:W-:Y:S01]  /*8660*/  UIADD3 UR24, UR24, 0x8100, URZ ;  /* 0x0000810018187890 */ /* 0x000fe2000fffe03f */
[----:B------:R-:W-:Y:S01]  /*8670*/  UMOV UR22, 0x0 ;  /* 0x0000000000167882 */ /* 0x000fe20000000000 */
[----:B------:R-:W-:Y:S01]  /*8680*/  UMOV UR23, 0x10000000 ;  /* 0x1000000000177882 */ /* 0x000fe20000000000 */
[----:B------:R-:W-:Y:S01]  /*8690*/  ISETP.NE.AND P0, PT, R6, 0x5, PT ;  /* 0x000000050600780c */ /* 0x000fe20003f05270 */
[----:B------:R-:W-:Y:S01]  /*86a0*/  UMOV UR25, UR33 ;  /* 0x0000002100197c82 */ /* 0x000fe20008000000 */
[----:B------:R-:W-:Y:S01]  /*86b0*/  UMOV UR28, UR36 ;  /* 0x00000024001c7c82 */ /* 0x000fe20008000000 */
[----:B------:R-:W-:-:S02]  /*86c0*/  UMOV UR27, UR35 ;  /* 0x00000023001b7c82 */ /* 0x000fc40008000000 */
[----:B------:R-:W-:Y:S01]  /*86d0*/  UIADD3 UR16, UR8, 0x50100, URZ ;  /* 0x0005010008107890 */ /* 0x000fe2000fffe03f */
[----:B------:R0:W-:Y:S01]  /*86e0*/  UTMALDG.3D [UR32], [UR14], desc[UR22] ;  /* 0x000016200e0075b4 */ /* 0x0001e20008011000 */
[----:B------:R-:W-:Y:S01]  /*86f0*/  UIADD3 UR8, UR8, 0x52100, URZ ;  /* 0x0005210008087890 */ /* 0x000fe2000fffe03f */
[----:B------:R-:W-:Y:S01]  /*8700*/  SEL R14, RZ, 0x1, P0 ;  /* 0x00000001ff0e7807 */ /* 0x000fe20000000000 */
[----:B------:R-:W-:Y:S01]  /*8710*/  UMOV UR7, 0x30000 ;  /* 0x0003000000077882 */ /* 0x000fe20000000000 */
[----:B------:R-:W-:Y:S01]  /*8720*/  UMOV UR17, UR33 ;  /* 0x0000002100117c82 */ /* 0x000fe20008000000 */
[----:B------:R-:W-:Y:S01]  /*8730*/  UMOV UR18, UR34 ;  /* 0x0000002200127c82 */ /* 0x000fe20008000000 */
[----:B------:R-:W-:Y:S01]  /*8740*/  UMOV UR20, UR36 ;  /* 0x0000002400147c82 */ /* 0x000fe20008000000 */
[----:B------:R-:W-:Y:S01]  /*8750*/  UMOV UR9, UR33 ;  /* 0x0000002100097c82 */ /* 0x000fe20008000000 */
[----:B------:R-:W-:Y:S01]  /*8760*/  UMOV UR11, UR19 ;  /* 0x00000013000b7c82 */ /* 0x000fe20008000000 */
[----:B------:R-:W-:Y:S01]  /*8770*/  UMOV UR12, UR36 ;  /* 0x00000024000c7c82 */ /* 0x000fe20008000000 */
[----:B------:R0:W-:Y:S01]  /*8780*/  UTMALDG.3D [UR24], [UR14], desc[UR22] ;  /* 0x000016180e0075b4 */ /* 0x0001e20008011000 */
[----:B------:R-:W-:Y:S01]  /*8790*/  UMOV UR10, UR26 ;  /* 0x0000001a000a7c82 */ /* 0x000fe20008000000 */
[----:B------:R-:W-:-:S02]  /*87a0*/  LOP3.LUT R5, R5, R14, RZ, 0x3c, !PT ;  /* 0x0000000e05057212 */ /* 0x000fc400078e3cff */
[----:B------:R-:W-:Y:S01]  /*87b0*/  SEL R6, R6, RZ, P0 ;  /* 0x000000ff06067207 */ /* 0x000fe20000000000 */
[----:B------:R0:W-:Y:S01]  /*87c0*/  UTMALDG.3D.MULTICAST [UR16], [UR42], UR7, desc[UR22] ;  /* 0x000016102a0073b4 */ /* 0x0001e20008011807 */
[----:B------:R0:W-:Y:S02]  /*87d0*/  UTMALDG.3D.MULTICAST [UR8], [UR42], UR7, desc[UR22] ;  /* 0x000016082a0073b4 */ /* 0x0001e40008011807 */
[----:B0-----:R-:W-:Y:S05]  /*87e0*/  @P1 BRA `(.L_x_170) ;  /* 0xfffffffc00141947 */ /* 0x001fea000383ffff */
.L_x_167:
[----:B------:R-:W-:Y:S05]  /*87f0*/  BSYNC B1 ;  /* 0x0000000000017941 */ /* 0x000fea0003800000 */
.L_x_166:
[----:B------:R-:W-:Y:S01]  /*8800*/  LOP3.LUT P1, RZ, R10, 0xff, RZ, 0xc0, !PT ;  /* 0x000000ff0aff7812 */ /* 0x000fe2000782c0ff */
[C---:B------:R-:W-:Y:S01]  /*8810*/  IMAD.IADD R7, R11.reuse, 0x1, R8 ;  /* 0x000000010b077824 */ /* 0x040fe200078e0208 */
[----:B------:R-:W-:Y:S01]  /*8820*/  ULDC.64 UR8, c[0x0][0x650] ;  /* 0x0001940000087ab9 */ /* 0x000fe20000000a00 */
[----:B------:R-:W-:Y:S01]  /*8830*/  ISETP.GE.U32.AND P2, PT, R11, 0x5, PT ;  /* 0x000000050b00780c */ /* 0x000fe20003f46070 */
[----:B------:R-:W-:Y:S01]  /*8840*/  BSSY B1, `(.L_x_171) ;  /* 0x000006c000017945 */ /* 0x000fe20003800000 */
[----:B------:R-:W-:Y:S01]  /*8850*/  IMAD.MOV.U32 R20, RZ, RZ, -0x1 ;  /* 0xffffffffff147424 */ /* 0x000fe200078e00ff */
[----:B------:R-:W-:Y:S01]  /*8860*/  ISETP.GT.U32.AND P0, PT, R7, 0x4, PT ;  /* 0x000000040700780c */ /* 0x000fe20003f04070 */
[----:B------:R-:W-:Y:S01]  /*8870*/  IMAD.MOV.U32 R21, RZ, RZ, -0x1 ;  /* 0xffffffffff157424 */ /* 0x000fe200078e00ff */
[----:B------:R-:W-:Y:S02]  /*8880*/  PRMT R10, RZ, 0x7610, R10 ;  /* 0x00007610ff0a7816 */ /* 0x000fe4000000000a */
[----:B------:R-:W-:-:S03]  /*8890*/  ISETP.LT.U32.AND P0, PT, R11, 0x5, P0 ;  /* 0x000000050b00780c */ /* 0x000fc60000701070 */
[----:B------:R-:W0:Y:S01]  /*88a0*/  @P1 S2R R5, SR_CgaCtaId ;  /* 0x0000000000051919 */ /* 0x000e220000008800 */
[----:B------:R-:W-:-:S04]  /*88b0*/  @P1 MOV R4, 0x400 ;  /* 0x0000040000041802 */ /* 0x000fc80000000f00 */
[----:B0-----:R-:W-:Y:S01]  /*88c0*/  @P1 LEA R6, R5, R4, 0x18 ;  /* 0x0000000405061211 */ /* 0x001fe200078ec0ff */
[----:B------:R-:W-:Y:S01]  /*88d0*/  IMAD.WIDE.U32 R4, R7, -0x33333333, RZ ;  /* 0xcccccccd07047825 */ /* 0x000fe200078e00ff */
[----:B------:R-:W-:Y:S02]  /*88e0*/  SEL R4, RZ, 0x1, !P0 ;  /* 0x00000001ff047807 */ /* 0x000fe40004000000 */
[----:B------:R0:W-:Y:S01]  /*88f0*/  @P1 SYNCS.ARRIVE.TRANS64.A1T0 RZ, [R6+URZ+0x68], RZ ;  /* 0x000068ff06ff19a7 */ /* 0x0001e2000810003f */
[----:B------:R-:W-:Y:S02]  /*8900*/  IADD3 R16, P1, R16, UR38, RZ ;  /* 0x0000002610107c10 */ /* 0x000fe4000ff3e0ff */
[----:B------:R-:W-:Y:S02]  /*8910*/  LOP3.LUT R3, R3, R4, RZ, 0x3c, !PT ;  /* 0x0000000403037212 */ /* 0x000fe400078e3cff */
[----:B------:R-:W-:Y:S02]  /*8920*/  IADD3.X R17, R17, UR41, RZ, P1, !PT ;  /* 0x0000002911117c10 */ /* 0x000fe40008ffe4ff */
[----:B------:R-:W-:-:S02]  /*8930*/  ISETP.GE.U32.AND P0, PT, R16, UR8, PT ;  /* 0x0000000810007c0c */ /* 0x000fc4000bf06070 */
[----:B0-----:R-:W-:Y:S02]  /*8940*/  SHF.R.U32.HI R6, RZ, 0x2, R5 ;  /* 0x00000002ff067819 */ /* 0x001fe40000011605 */
[----:B------:R-:W-:Y:S02]  /*8950*/  ISETP.GE.U32.AND.EX P0, PT, R17, UR9, PT, P0 ;  /* 0x0000000911007c0c */ /* 0x000fe4000bf06100 */
[----:B------:R-:W-:Y:S01]  /*8960*/  @P2 LOP3.LUT R3, R3, 0x1, R6, 0x78, !PT ;  /* 0x0000000103032812 */ /* 0x000fe200078e7806 */
[----:B------:R-:W-:Y:S01]  /*8970*/  IMAD R8, R6, -0x5, R7 ;  /* 0xfffffffb06087824 */ /* 0x000fe200078e0207 */
[----:B------:R-:W-:Y:S01]  /*8980*/  PRMT R4, RZ, 0x7610, R4 ;  /* 0x00007610ff047816 */ /* 0x000fe20000000004 */
[----:B------:R-:W-:-:S08]  /*8990*/  IMAD.MOV.U32 R7, RZ, RZ, -0x1 ;  /* 0xffffffffff077424 */ /* 0x000fd000078e00ff */
[----:B------:R-:W-:Y:S05]  /*89a0*/  @P0 BRA `(.L_x_172) ;  /* 0x0000000400540947 */ /* 0x000fea0003800000 */
[----:B------:R-:W0:Y:S01]  /*89b0*/  S2R R15, SR_CTAID.X ;  /* 0x00000000000f7919 */ /* 0x000e220000002500 */
[----:B------:R-:W-:Y:S01]  /*89c0*/  ULDC.64 UR8, c[0x0][0x628] ;  /* 0x00018a0000087ab9 */ /* 0x000fe20000000a00 */
[----:B------:R-:W-:Y:S01]  /*89d0*/  ULDC UR10, c[0x0][0x630] ;  /* 0x00018c00000a7ab9 */ /* 0x000fe20000000800 */
[----:B------:R-:W-:Y:S01]  /*89e0*/  ISETP.NE.U32.AND P0, PT, RZ, UR8, PT ;  /* 0x00000008ff007c0c */ /* 0x000fe2000bf05070 */
[----:B------:R-:W1:Y:S01]  /*89f0*/  S2R R20, SR_CTAID.Y ;  /* 0x0000000000147919 */ /* 0x000e620000002600 */
[----:B------:R-:W-:Y:S01]  /*8a00*/  ULDC UR11, c[0x0][0x150] ;  /* 0x00005400000b7ab9 */ /* 0x000fe20000000800 */
[----:B------:R-:W-:Y:S01]  /*8a10*/  IMAD.MOV.U32 R4, RZ, RZ, R16 ;  /* 0x000000ffff047224 */ /* 0x000fe200078e0010 */
[----:B------:R-:W-:Y:S01]  /*8a20*/  ISETP.NE.AND.EX P0, PT, RZ, UR9, PT, P0 ;  /* 0x00000009ff007c0c */ /* 0x000fe2000bf05300 */
[----:B------:R-:W-:Y:S01]  /*8a30*/  IMAD.MOV.U32 R5, RZ, RZ, R17 ;  /* 0x000000ffff057224 */ /* 0x000fe200078e0011 */
[----:B0-----:R-:W-:-:S11]  /*8a40*/  I2FP.F32.U32 R22, R15 ;  /* 0x0000000f00167245 */ /* 0x001fd60000201000 */
[----:B------:R-:W-:Y:S05]  /*8a50*/  @!P0 BRA `(.L_x_173) ;  /* 0x0000000000288947 */ /* 0x000fea0003800000 */
[----:B------:R-:W-:Y:S02]  /*8a60*/  ULDC UR7, c[0x0][0x634] ;  /* 0x00018d0000077ab9 */ /* 0x000fe40000000800 */
[----:B------:R-:W-:-:S05]  /*8a70*/  IADD3 R5, P0, R16, UR7, RZ ;  /* 0x0000000710057c10 */ /* 0x000fca000ff1e0ff */
[----:B------:R-:W-:-:S04]  /*8a80*/  IMAD.X R21, RZ, RZ, R17, P0 ;  /* 0x000000ffff157224 */ /* 0x000fc800000e0611 */
[----:B------:R-:W-:-:S04]  /*8a90*/  IMAD.WIDE.U32 R6, R21, UR8, RZ ;  /* 0x0000000815067c25 */ /* 0x000fc8000f8e00ff */
[----:B------:R-:W-:-:S04]  /*8aa0*/  IMAD.WIDE.U32 R6, P0, R5, UR9, R6 ;  /* 0x0000000905067c25 */ /* 0x000fc8000f800006 */
[----:B------:R-:W-:-:S04]  /*8ab0*/  IMAD.WIDE.U32 R4, R5, UR8, RZ ;  /* 0x0000000805047c25 */ /* 0x000fc8000f8e00ff */
[----:B------:R-:W-:Y:S01]  /*8ac0*/  IMAD.MOV.U32 R4, RZ, RZ, R7 ;  /* 0x000000ffff047224 */ /* 0x000fe200078e0007 */
[----:B------:R-:W-:Y:S01]  /*8ad0*/  IADD3 RZ, P1, R5, R6, RZ ;  /* 0x0000000605ff7210 */ /* 0x000fe20007f3e0ff */
[----:B------:R-:W-:-:S04]  /*8ae0*/  IMAD.X R5, RZ, RZ, RZ, P0 ;  /* 0x000000ffff057224 */ /* 0x000fc800000e06ff */
[----:B------:R-:W-:-:S08]  /*8af0*/  IMAD.WIDE.U32.X R4, R21, UR9, R4, P1 ;  /* 0x0000000915047c25 */ /* 0x000fd000088e0404 */
.L_x_173:
[--C-:B------:R-:W-:Y:S01]  /*8b00*/  SHF.R.U64 R14, R4, UR10, R5.reuse ;  /* 0x0000000a040e7c19 */ /* 0x100fe20008001205 */
[----:B------:R-:W-:Y:S01]  /*8b10*/  FMUL R22, R22, UR11 ;  /* 0x0000000b16167c20 */ /* 0x000fe20008400000 */
[----:B------:R-:W-:Y:S01]  /*8b20*/  SHF.R.U32.HI R4, RZ, UR10, R5 ;  /* 0x0000000aff047c19 */ /* 0x000fe20008011605 */
[----:B------:R-:W0:Y:S01]  /*8b30*/  LDC R6, c[0x0][0x144] ;  /* 0x00005100ff067b82 */ /* 0x000e220000000800 */
[----:B------:R-:W-:Y:S01]  /*8b40*/  IADD3 R5, P0, RZ, -R14, RZ ;  /* 0x8000000eff057210 */ /* 0x000fe20007f1e0ff */
[----:B------:R-:W-:Y:S01]  /*8b50*/  ULDC UR7, c[0x0][0x154] ;  /* 0x0000550000077ab9 */ /* 0x000fe20000000800 */
[----:B-1----:R-:W-:Y:S01]  /*8b60*/  I2FP.F32.U32 R7, R20 ;  /* 0x0000001400077245 */ /* 0x002fe20000201000 */
[----:B------:R-:W1:Y:S01]  /*8b70*/  F2I.U32.TRUNC.NTZ R22, R22 ;  /* 0x0000001600167305 */ /* 0x000e62000020f000 */
[----:B------:R-:W-:Y:S01]  /*8b80*/  ULDC.64 UR8, c[0x0][0x620] ;  /* 0x0001880000087ab9 */ /* 0x000fe20000000a00 */
[----:B------:R-:W-:Y:S01]  /*8b90*/  IMAD.X R4, RZ, RZ, ~R4, P0 ;  /* 0x000000ffff047224 */ /* 0x000fe200000e0e04 */
[----:B------:R-:W-:Y:S01]  /*8ba0*/  ISETP.NE.AND P2, PT, R2, 0x1, PT ;  /* 0x000000010200780c */ /* 0x000fe20003f45270 */
[----:B------:R-:W-:Y:S01]  /*8bb0*/  FMUL R23, R7, UR7 ;  /* 0x0000000707177c20 */ /* 0x000fe20008400000 */
[----:B------:R-:W2:Y:S01]  /*8bc0*/  LDC R25, c[0x0][0x148] ;  /* 0x00005200ff197b82 */ /* 0x000ea20000000800 */
[----:B------:R-:W-:Y:S01]  /*8bd0*/  IMAD R4, R4, UR8, RZ ;  /* 0x0000000804047c24 */ /* 0x000fe2000f8e02ff */
[----:B------:R-:W-:-:S03]  /*8be0*/  ULDC UR7, c[0x0][0x618] ;  /* 0x0001860000077ab9 */ /* 0x000fc60000000800 */
[----:B------:R-:W3:Y:S01]  /*8bf0*/  F2I.U32.TRUNC.NTZ R23, R23 ;  /* 0x0000001700177305 */ /* 0x000ee2000020f000 */
[C---:B------:R-:W-:Y:S02]  /*8c00*/  IMAD R7, R5.reuse, UR9, R4 ;  /* 0x0000000905077c24 */ /* 0x040fe4000f8e0204 */
[----:B------:R-:W-:Y:S01]  /*8c10*/  IMAD.WIDE.U32 R4, R5, UR8, R16 ;  /* 0x0000000805047c25 */ /* 0x000fe2000f8e0010 */
[----:B------:R-:W-:Y:S02]  /*8c20*/  ULDC.64 UR8, c[0x0][0x640] ;  /* 0x0001900000087ab9 */ /* 0x000fe40000000a00 */
[----:B------:R-:W-:Y:S01]  /*8c30*/  ISETP.NE.U32.AND P0, PT, RZ, UR8, PT ;  /* 0x00000008ff007c0c */ /* 0x000fe2000bf05070 */
[----:B------:R-:W-:Y:S02]  /*8c40*/  IMAD.IADD R5, R5, 0x1, R7 ;  /* 0x0000000105057824 */ /* 0x000fe400078e0207 */
[----:B-1----:R-:W-:Y:S01]  /*8c50*/  IMAD.MOV R22, RZ, RZ, -R22 ;  /* 0x000000ffff167224 */ /* 0x002fe200078e0a16 */
[----:B------:R-:W-:-:S02]  /*8c60*/  ISETP.NE.AND.EX P0, PT, RZ, UR9, PT, P0 ;  /* 0x00000009ff007c0c */ /* 0x000fc4000bf05300 */
[----:B------:R-:W-:Y:S01]  /*8c70*/  SHF.R.U64 R21, R4, UR7, R5 ;  /* 0x0000000704157c19 */ /* 0x000fe20008001205 */
[----:B0-----:R-:W-:Y:S01]  /*8c80*/  IMAD R15, R6, R22, R15 ;  /* 0x00000016060f7224 */ /* 0x001fe200078e020f */
[----:B------:R-:W-:Y:S01]  /*8c90*/  SHF.R.U32.HI R4, RZ, UR7, R5 ;  /* 0x00000007ff047c19 */ /* 0x000fe20008011605 */
[----:B------:R-:W-:Y:S01]  /*8ca0*/  ULDC UR7, c[0x0][0x608] ;  /* 0x0001820000077ab9 */ /* 0x000fe20000000800 */
[----:B---3--:R-:W-:Y:S02]  /*8cb0*/  IMAD.MOV R6, RZ, RZ, -R23 ;  /* 0x000000ffff067224 */ /* 0x008fe400078e0a17 */
[--C-:B------:R-:W-:Y:S02]  /*8cc0*/  SHF.R.U64 R22, R21, UR7, R4.reuse ;  /* 0x0000000715167c19 */ /* 0x100fe40008001204 */
[----:B------:R-:W-:Y:S01]  /*8cd0*/  SHF.R.U32.HI R5, RZ, UR7, R4 ;  /* 0x00000007ff057c19 */ /* 0x000fe20008011604 */
[----:B------:R-:W-:Y:S01]  /*8ce0*/  ULDC UR7, c[0x0][0x658] ;  /* 0x0001960000077ab9 */ /* 0x000fe20000000800 */
[----:B--2---:R-:W-:-:S02]  /*8cf0*/  @P2 IMAD R15, R25, R6, R20 ;  /* 0x00000006190f2224 */ /* 0x004fc400078e0214 */
[--C-:B------:R-:W-:Y:S02]  /*8d00*/  SHF.R.U64 R20, R22, UR7, R5.reuse ;  /* 0x0000000716147c19 */ /* 0x100fe40008001205 */
[----:B------:R-:W-:-:S03]  /*8d10*/  SHF.R.U32.HI R23, RZ, UR7, R5 ;  /* 0x00000007ff177c19 */ /* 0x000fc60008011605 */
[----:B------:R-:W-:Y:S02]  /*8d20*/  IMAD.MOV.U32 R6, RZ, RZ, R20 ;  /* 0x000000ffff067224 */ /* 0x000fe400078e0014 */
[----:B------:R-:W-:Y:S01]  /*8d30*/  IMAD.MOV.U32 R5, RZ, RZ, R23 ;  /* 0x000000ffff057224 */ /* 0x000fe200078e0017 */
[----:B------:R-:W-:Y:S06]  /*8d40*/  @!P0 BRA `(.L_x_174) ;  /* 0x00000000002c8947 */ /* 0x000fec0003800000 */
        /* <DEDUP_REMOVED lines=9> */
[----:B------:R-:W-:-:S04]  /*8de0*/  IMAD.WIDE.U32.X R4, R23, UR9, R4, P1 ;  /* 0x0000000917047c25 */ /* 0x000fc800088e0404 */
[----:B------:R-:W-:-:S07]  /*8df0*/  IMAD.MOV.U32 R6, RZ, RZ, R4 ;  /* 0x000000ffff067224 */ /* 0x000fce00078e0004 */
.L_x_174:
[----:B------:R-:W-:Y:S01]  /*8e00*/  ULDC UR7, c[0x0][0x648] ;  /* 0x0001920000077ab9 */ /* 0x000fe20000000800 */
[----:B------:R-:W-:Y:S01]  /*8e10*/  LOP3.LUT R4, R22, UR6, RZ, 0xc0, !PT ;  /* 0x0000000616047c12 */ /* 0x000fe2000f8ec0ff */
[----:B------:R-:W-:Y:S01]  /*8e20*/  ULDC UR8, c[0x0][0x610] ;  /* 0x0001840000087ab9 */ /* 0x000fe20000000800 */
[----:B------:R-:W-:Y:S01]  /*8e30*/  SHF.R.U64 R5, R6, UR7, R5 ;  /* 0x0000000706057c19 */ /* 0x000fe20008001205 */
[----:B------:R-:W-:Y:S01]  /*8e40*/  ULDC UR7, c[0x0][0x638] ;  /* 0x00018e0000077ab9 */ /* 0x000fe20000000800 */
[----:B------:R-:W-:-:S03]  /*8e50*/  LOP3.LUT R21, R21, UR4, RZ, 0xc0, !PT ;  /* 0x0000000415157c12 */ /* 0x000fc6000f8ec0ff */
[----:B------:R-:W-:Y:S02]  /*8e60*/  IMAD.MOV R7, RZ, RZ, -R5 ;  /* 0x000000ffff077224 */ /* 0x000fe400078e0a05 */
[----:B------:R-:W-:Y:S02]  /*8e70*/  IMAD R4, R5, UR5, R4 ;  /* 0x0000000505047c24 */ /* 0x000fe4000f8e0204 */
[----:B------:R-:W-:Y:S01]  /*8e80*/  IMAD R20, R7, UR7, R20 ;  /* 0x0000000707147c24 */ /* 0x000fe2000f8e0214 */
[----:B------:R-:W-:Y:S01]  /*8e90*/  ULDC UR7, c[0x0][0x600] ;  /* 0x0001800000077ab9 */ /* 0x000fe20000000800 */
[----:B------:R-:W-:Y:S02]  /*8ea0*/  IMAD R15, R4, UR8, R15 ;  /* 0x00000008040f7c24 */ /* 0x000fe4000f8e020f */
[----:B------:R-:W-:Y:S02]  /*8eb0*/  IMAD R20, R20, UR7, R21 ;  /* 0x0000000714147c24 */ /* 0x000fe4000f8e0215 */
[----:B------:R-:W-:-:S02]  /*8ec0*/  IMAD.MOV.U32 R4, RZ, RZ, 0x1 ;  /* 0x00000001ff047424 */ /* 0x000fc400078e00ff */
[----:B------:R-:W-:Y:S01]  /*8ed0*/  IMAD.MOV.U32 R7, RZ, RZ, R14 ;  /* 0x000000ffff077224 */ /* 0x000fe200078e000e */
[----:B------:R-:W-:Y:S02]  /*8ee0*/  SEL R21, R20, R15, !P2 ;  /* 0x0000000f14157207 */ /* 0x000fe40005000000 */
[----:B------:R-:W-:-:S07]  /*8ef0*/  SEL R20, R15, R20, !P2 ;  /* 0x000000140f147207 */ /* 0x000fce0005000000 */
.L_x_172:
[----:B------:R-:W-:Y:S05]  /*8f00*/  BSYNC B1 ;  /* 0x0000000000017941 */ /* 0x000fea0003800000 */
.L_x_171:
[----:B------:R-:W-:-:S13]  /*8f10*/  LOP3.LUT P0, RZ, R4, 0xff, RZ, 0xc0, !PT ;  /* 0x000000ff04ff7812 */ /* 0x000fda000780c0ff */
[----:B------:R-:W-:Y:S05]  /*8f20*/  @P0 BRA `(.L_x_175) ;  /* 0xfffffff400100947 */ /* 0x000fea000383ffff */
[----:B------:R-:W-:Y:S05]  /*8f30*/  BSYNC B0 ;  /* 0x0000000000007941 */ /* 0x000fea0003800000 */
.L_x_164:
[----:B------:R-:W-:-:S03]  /*8f40*/  UMOV UR7, 0xffffffff ;  /* 0xffffffff00077882 */ /* 0x000fc60000000000 */
[----:B------:R-:W-:Y:S05]  /*8f50*/  BRA.DIV UR7, `(.L_x_176) ;  /* 0x0000000607387947 */ /* 0x000fea000b800000 */
[----:B------:R-:W-:-:S13]  /*8f60*/  ELECT P6, URZ, PT ;  /* 0x00000000003f782f */ /* 0x000fda00038c0000 */
.L_x_191:
[----:B------:R-:W-:Y:S04]  /*8f70*/  BSSY B0, `(.L_x_177) ;  /* 0x0000034000007945 */ /* 0x000fe80003800000 */
[----:B------:R-:W-:Y:S05]  /*8f80*/  @!P6 BRA `(.L_x_178) ;  /* 0x0000000000c8e947 */ /* 0x000fea0003800000 */
[----:B------:R-:W-:-:S04]  /*8f90*/  LOP3.LUT R18, R18, 0x2, RZ, 0xfc, !PT ;  /* 0x0000000212127812 */ /* 0x000fc800078efcff */
[----:B------:R-:W-:-:S13]  /*8fa0*/  ISETP.NE.AND P0, PT, R18, 0x3, PT ;  /* 0x000000031200780c */ /* 0x000fda0003f05270 */
[----:B------:R-:W-:Y:S05]  /*8fb0*/  @!P0 BRA `(.L_x_179) ;  /* 0x0000000000048947 */ /* 0x000fea0003800000 */
[----:B------:R-:W-:Y:S01]  /*8fc0*/  BPT.TRAP 0x1 ;  /* 0x000000040000795c */ /* 0x000fe20000300000 */
.L_x_179:
[----:B------:R-:W0:Y:S01]  /*8fd0*/  S2R R5, SR_CgaCtaId ;  /* 0x0000000000057919 */ /* 0x000e220000008800 */
[----:B------:R-:W-:Y:S02]  /*8fe0*/  MOV R0, 0x400 ;  /* 0x0000040000007802 */ /* 0x000fe40000000f00 */
[----:B------:R-:W-:Y:S02]  /*8ff0*/  SHF.L.U32 R2, R3, 0x1f, RZ ;  /* 0x0000001f03027819 */ /* 0x000fe400000006ff */
[----:B0-----:R-:W-:-:S05]  /*9000*/  LEA R5, R5, R0, 0x18 ;  /* 0x0000000005057211 */ /* 0x001fca00078ec0ff */
[----:B------:R-:W-:-:S04]  /*9010*/  VIADD R5, R5, 0x28 ;  /* 0x0000002805057836 */ /* 0x000fc80000000000 */
[C---:B------:R-:W-:Y:S02]  /*9020*/  IMAD R7, R8.reuse, 0x8, R5 ;  /* 0x0000000808077824 */ /* 0x040fe400078e0205 */
[----:B------:R-:W-:Y:S02]  /*9030*/  VIADD R8, R8, 0x1 ;  /* 0x0000000108087836 */ /* 0x000fe40000000000 */
[----:B------:R-:W0:Y:S03]  /*9040*/  SYNCS.PHASECHK.TRANS64.TRYWAIT P0, [R7+URZ], R2 ;  /* 0x00000002070075a7 */ /* 0x000e26000800017f */
[----:B------:R-:W-:-:S04]  /*9050*/  ISETP.NE.AND P1, PT, R8, 0x5, PT ;  /* 0x000000050800780c */ /* 0x000fc80003f25270 */
[----:B------:R-:W-:Y:S02]  /*9060*/  SEL R0, RZ, 0x1, P1 ;  /* 0x00000001ff007807 */ /* 0x000fe40000800000 */
[----:B------:R-:W-:Y:S02]  /*9070*/  SEL R8, R8, RZ, P1 ;  /* 0x000000ff08087207 */ /* 0x000fe40000800000 */
[----:B------:R-:W-:-:S03]  /*9080*/  LOP3.LUT R9, R3, R0, RZ, 0x3c, !PT ;  /* 0x0000000003097212 */ /* 0x000fc600078e3cff */
[----:B------:R-:W-:Y:S01]  /*9090*/  IMAD R6, R8, 0x8, R5 ;  /* 0x0000000808067824 */ /* 0x000fe200078e0205 */
[----:B------:R-:W-:Y:S01]  /*90a0*/  SHF.L.U32 R3, R9, 0x1f, RZ ;  /* 0x0000001f09037819 */ /* 0x000fe200000006ff */
[----:B0-----:R-:W-:Y:S06]  /*90b0*/  @!P0 BRA `(.L_x_180) ;  /* 0x0000000400008947 */ /* 0x001fec0003800000 */
.L_x_192:
[----:B------:R-:W1:Y:S01]  /*90c0*/  SYNCS.PHASECHK.TRANS64.TRYWAIT P0, [R6+URZ], R3 ;  /* 0x00000003060075a7 */ /* 0x000e62000800017f */
[----:B------:R-:W-:-:S05]  /*90d0*/  VIADD R0, R8, 0x1 ;  /* 0x0000000108007836 */ /* 0x000fca0000000000 */
[----:B------:R-:W-:-:S04]  /*90e0*/  ISETP.NE.AND P1, PT, R0, 0x5, PT ;  /* 0x000000050000780c */ /* 0x000fc80003f25270 */
[----:B0-----:R-:W-:Y:S02]  /*90f0*/  SEL R2, RZ, 0x1, P1 ;  /* 0x00000001ff027807 */ /* 0x001fe40000800000 */
[----:B------:R-:W-:Y:S02]  /*9100*/  SEL R0, R0, RZ, P1 ;  /* 0x000000ff00007207 */ /* 0x000fe40000800000 */
[----:B------:R-:W-:-:S03]  /*9110*/  LOP3.LUT R9, R9, R2, RZ, 0x3c, !PT ;  /* 0x0000000209097212 */ /* 0x000fc600078e3cff */
[----:B------:R-:W-:Y:S01]  /*9120*/  IMAD R7, R0, 0x8, R5 ;  /* 0x0000000800077824 */ /* 0x000fe200078e0205 */
[----:B------:R-:W-:Y:S01]  /*9130*/  SHF.L.U32 R4, R9, 0x1f, RZ ;  /* 0x0000001f09047819 */ /* 0x000fe200000006ff */
[----:B-1----:R-:W-:Y:S06]  /*9140*/  @!P0 BRA `(.L_x_181) ;  /* 0x0000000000f08947 */ /* 0x002fec0003800000 */
.L_x_193:
[----:B------:R-:W1:Y:S01]  /*9150*/  SYNCS.PHASECHK.TRANS64.TRYWAIT P0, [R7+URZ], R4 ;  /* 0x00000004070075a7 */ /* 0x000e62000800017f */
[----:B------:R-:W-:-:S05]  /*9160*/  VIADD R0, R0, 0x1 ;  /* 0x0000000100007836 */ /* 0x000fca0000000000 */
[----:B------:R-:W-:-:S04]  /*9170*/  ISETP.NE.AND P1, PT, R0, 0x5, PT ;  /* 0x000000050000780c */ /* 0x000fc80003f25270 */
[----:B------:R-:W-:Y:S02]  /*9180*/  SEL R2, RZ, 0x1, P1 ;  /* 0x00000001ff027807 */ /* 0x000fe40000800000 */
[----:B------:R-:W-:Y:S02]  /*9190*/  SEL R0, R0, RZ, P1 ;  /* 0x000000ff00007207 */ /* 0x000fe40000800000 */
[----:B------:R-:W-:-:S03]  /*91a0*/  LOP3.LUT R9, R9, R2, RZ, 0x3c, !PT ;  /* 0x0000000209097212 */ /* 0x000fc600078e3cff */
[----:B0-----:R-:W-:Y:S01]  /*91b0*/  IMAD R6, R0, 0x8, R5 ;  /* 0x0000000800067824 */ /* 0x001fe200078e0205 */
[----:B------:R-:W-:Y:S01]  /*91c0*/  SHF.L.U32 R3, R9, 0x1f, RZ ;  /* 0x0000001f09037819 */ /* 0x000fe200000006ff */
[----:B-1----:R-:W-:Y:S06]  /*91d0*/  @!P0 BRA `(.L_x_182) ;  /* 0x0000000000e08947 */ /* 0x002fec0003800000 */
.L_x_194:
[----:B------:R-:W1:Y:S01]  /*91e0*/  SYNCS.PHASECHK.TRANS64.TRYWAIT P0, [R6+URZ], R3 ;  /* 0x00000003060075a7 */ /* 0x000e62000800017f */
[----:B------:R-:W-:-:S05]  /*91f0*/  VIADD R0, R0, 0x1 ;  /* 0x0000000100007836 */ /* 0x000fca0000000000 */
[----:B------:R-:W-:-:S04]  /*9200*/  ISETP.NE.AND P1, PT, R0, 0x5, PT ;  /* 0x000000050000780c */ /* 0x000fc80003f25270 */
[----:B------:R-:W-:Y:S02]  /*9210*/  SEL R2, RZ, 0x1, P1 ;  /* 0x00000001ff027807 */ /* 0x000fe40000800000 */
[----:B------:R-:W-:Y:S02]  /*9220*/  SEL R0, R0, RZ, P1 ;  /* 0x000000ff00007207 */ /* 0x000fe40000800000 */
[----:B------:R-:W-:Y:S01]  /*9230*/  LOP3.LUT R2, R9, R2, RZ, 0x3c, !PT ;  /* 0x0000000209027212 */ /* 0x000fe200078e3cff */
[----:B-1----:R-:W-:Y:S06]  /*9240*/  @!P0 BRA `(.L_x_183) ;  /* 0x0000000000d88947 */ /* 0x002fec0003800000 */
.L_x_195:
[----:B------:R-:W-:Y:S01]  /*9250*/  IMAD R5, R0, 0x8, R5 ;  /* 0x0000000800057824 */ /* 0x000fe200078e0205 */
[----:B------:R-:W-:-:S07]  /*9260*/  SHF.L.U32 R0, R2, 0x1f, RZ ;  /* 0x0000001f02007819 */ /* 0x000fce00000006ff */
.L_x_184:
[----:B--2---:R2:W3:Y:S02]  /*9270*/  SYNCS.PHASECHK.TRANS64.TRYWAIT P0, [R5+URZ], R0 ;  /* 0x00000000050075a7 */ /* 0x0044e4000800017f */
[----:B---3--:R-:W-:Y:S05]  /*9280*/  @!P0 NANOSLEEP.SYNCS 0x989680 ;  /* 0x009896800000895d */ /* 0x008fea0003900000 */
[----:B------:R-:W3:Y:S02]  /*9290*/  @!P0 SYNCS.PHASECHK.TRANS64 P0, [R5+URZ], R0 ;  /* 0x00000000050085a7 */ /* 0x000ee4000800007f */
[----:B---3--:R-:W-:Y:S05]  /*92a0*/  @!P0 BRA `(.L_x_184) ;  /* 0xfffffffc00f08947 */ /* 0x008fea000383ffff */
.L_x_178:
[----:B------:R-:W-:Y:S05]  /*92b0*/  BSYNC B0 ;  /* 0x0000000000007941 */ /* 0x000fea0003800000 */
.L_x_177:
[----:B------:R-:W-:Y:S05]  /*92c0*/  EXIT ;  /* 0x000000000000794d */ /* 0x000fea0003800000 */
.L_x_21:
[----:B-1----:R1:W2:Y:S02]  /*92d0*/  SYNCS.PHASECHK.TRANS64.TRYWAIT P1, [R3+URZ], R0 ;  /* 0x00000000030075a7 */ /* 0x0022a4000802017f */
[----:B--2---:R-:W-:Y:S05]  /*92e0*/  @!P1 NANOSLEEP.SYNCS 0x989680 ;  /* 0x009896800000995d */ /* 0x004fea0003900000 */
[----:B------:R-:W2:Y:S02]  /*92f0*/  @!P1 SYNCS.PHASECHK.TRANS64 P1, [R3+URZ], R0 ;  /* 0x00000000030095a7 */ /* 0x000ea4000802007f */
[----:B--2---:R-:W-:Y:S05]  /*9300*/  @!P1 BRA `(.L_x_21) ;  /* 0xfffffffc00f09947 */ /* 0x004fea000383ffff */
[----:B------:R-:W-:Y:S05]  /*9310*/  BRA `(.L_x_20) ;  /* 0xffffff84003c7947 */ /* 0x000fea000383ffff */
.L_x_26:
[----:B-1----:R1:W2:Y:S02]  /*9320*/  SYNCS.PHASECHK.TRANS64.TRYWAIT P1, [R5+URZ], R4 ;  /* 0x00000004050075a7 */ /* 0x0022a4000802017f */
[----:B--2---:R-:W-:Y:S05]  /*9330*/  @!P1 NANOSLEEP.SYNCS 0x989680 ;  /* 0x009896800000995d */ /* 0x004fea0003900000 */
[----:B------:R-:W2:Y:S02]  /*9340*/  @!P1 SYNCS.PHASECHK.TRANS64 P1, [R5+URZ], R4 ;  /* 0x00000004050095a7 */ /* 0x000ea4000802007f */
[----:B--2---:R-:W-:Y:S05]  /*9350*/  @!P1 BRA `(.L_x_26) ;  /* 0xfffffffc00f09947 */ /* 0x004fea000383ffff */
[----:B------:R-:W-:Y:S05]  /*9360*/  BRA `(.L_x_25) ;  /* 0xffffff8c004c7947 */ /* 0x000fea000383ffff */
.L_x_165:
[----:B------:R-:W-:Y:S01]  /*9370*/  BSSY B1, `(.L_x_185) ;  /* 0x0000006000017945 */ /* 0x000fe20003800000 */
[----:B------:R-:W-:-:S07]  /*9380*/  IMAD.MOV.U32 R15, RZ, RZ, -0x1 ;  /* 0xffffffffff0f7424 */ /* 0x000fce00078e00ff */
[----:B------:R-:W-:Y:S05]  /*9390*/  WARPSYNC.COLLECTIVE R15, `(.L_x_186) ;  /* 0x000000000f0c7348 */ /* 0x000fea0003c00000 */
[----:B------:R-:W-:Y:S02]  /*93a0*/  ELECT P6, UR62, PT ;  /* 0x00000000003e782f */ /* 0x000fe400038c0000 */
[----:B------:R-:W-:Y:S01]  /*93b0*/  MOV R14, UR62 ;  /* 0x0000003e000e7c02 */ /* 0x000fe20008000f00 */
[----:B------:R-:W-:Y:S10]  /*93c0*/  ENDCOLLECTIVE ;  /* 0x000000000000791b */ /* 0x000ff40003800000 */
.L_x_186:
[----:B------:R-:W-:Y:S05]  /*93d0*/  BSYNC B1 ;  /* 0x0000000000017941 */ /* 0x000fea0003800000 */
.L_x_185:
[----:B------:R-:W-:Y:S05]  /*93e0*/  BRA `(.L_x_187) ;  /* 0xffffffec00ec7947 */ /* 0x000fea000383ffff */
.L_x_168:
[----:B-1----:R1:W2:Y:S02]  /*93f0*/  SYNCS.PHASECHK.TRANS64.TRYWAIT P0, [R23+URZ+0x28], R14 ;  /* 0x0000280e170075a7 */ /* 0x0022a4000800017f */
[----:B--2---:R-:W-:Y:S05]  /*9400*/  @!P0 NANOSLEEP.SYNCS 0x989680 ;  /* 0x009896800000895d */ /* 0x004fea0003900000 */
[----:B------:R-:W2:Y:S02]  /*9410*/  @!P0 SYNCS.PHASECHK.TRANS64 P0, [R23+URZ+0x28], R14 ;  /* 0x0000280e170085a7 */ /* 0x000ea4000800007f */
[----:B--2---:R-:W-:Y:S05]  /*9420*/  @!P0 BRA `(.L_x_168) ;  /* 0xfffffffc00f08947 */ /* 0x004fea000383ffff */
[----:B------:R-:W-:Y:S05]  /*9430*/  BRA `(.L_x_188) ;  /* 0xfffffff000247947 */ /* 0x000fea000383ffff */
.L_x_176:
[----:B------:R-:W-:Y:S01]  /*9440*/  BSSY B0, `(.L_x_189) ;  /* 0x0000006000007945 */ /* 0x000fe20003800000 */
[----:B------:R-:W-:-:S07]  /*9450*/  IMAD.MOV.U32 R15, RZ, RZ, -0x1 ;  /* 0xffffffffff0f7424 */ /* 0x000fce00078e00ff */
[----:B------:R-:W-:Y:S05]  /*9460*/  WARPSYNC.COLLECTIVE R15, `(.L_x_190) ;  /* 0x000000000f0c7348 */ /* 0x000fea0003c00000 */
[----:B------:R-:W-:Y:S02]  /*9470*/  ELECT P6, UR62, PT ;  /* 0x00000000003e782f */ /* 0x000fe400038c0000 */
[----:B------:R-:W-:Y:S01]  /*9480*/  MOV R14, UR62 ;  /* 0x0000003e000e7c02 */ /* 0x000fe20008000f00 */
[----:B------:R-:W-:Y:S10]  /*9490*/  ENDCOLLECTIVE ;  /* 0x000000000000791b */ /* 0x000ff40003800000 */
.L_x_190:
[----:B------:R-:W-:Y:S05]  /*94a0*/  BSYNC B0 ;  /* 0x0000000000007941 */ /* 0x000fea0003800000 */
.L_x_189:
[----:B------:R-:W-:Y:S05]  /*94b0*/  BRA `(.L_x_191) ;  /* 0xfffffff800ac7947 */ /* 0x000fea000383ffff */
.L_x_180:
[----:B0-----:R0:W1:Y:S02]  /*94c0*/  SYNCS.PHASECHK.TRANS64.TRYWAIT P0, [R7+URZ], R2 ;  /* 0x00000002070075a7 */ /* 0x001064000800017f */
[----:B-1----:R-:W-:Y:S05]  /*94d0*/  @!P0 NANOSLEEP.SYNCS 0x989680 ;  /* 0x009896800000895d */ /* 0x002fea0003900000 */
[----:B------:R-:W1:Y:S02]  /*94e0*/  @!P0 SYNCS.PHASECHK.TRANS64 P0, [R7+URZ], R2 ;  /* 0x00000002070085a7 */ /* 0x000e64000800007f */
[----:B-1----:R-:W-:Y:S05]  /*94f0*/  @!P0 BRA `(.L_x_180) ;  /* 0xfffffffc00f08947 */ /* 0x002fea000383ffff */
[----:B------:R-:W-:Y:S05]  /*9500*/  BRA `(.L_x_192) ;  /* 0xfffffff800ec7947 */ /* 0x000fea000383ffff */
.L_x_181:
[----:B0-----:R0:W1:Y:S02]  /*9510*/  SYNCS.PHASECHK.TRANS64.TRYWAIT P0, [R6+URZ], R3 ;  /* 0x00000003060075a7 */ /* 0x001064000800017f */
[----:B-1----:R-:W-:Y:S05]  /*9520*/  @!P0 NANOSLEEP.SYNCS 0x989680 ;  /* 0x009896800000895d */ /* 0x002fea0003900000 */
[----:B------:R-:W1:Y:S02]  /*9530*/  @!P0 SYNCS.PHASECHK.TRANS64 P0, [R6+URZ], R3 ;  /* 0x00000003060085a7 */ /* 0x000e64000800007f */
[----:B-1----:R-:W-:Y:S05]  /*9540*/  @!P0 BRA `(.L_x_181) ;  /* 0xfffffffc00f08947 */ /* 0x002fea000383ffff */
[----:B------:R-:W-:Y:S05]  /*9550*/  BRA `(.L_x_193) ;  /* 0xfffffff800fc7947 */ /* 0x000fea000383ffff */
.L_x_182:
[----:B0-----:R0:W1:Y:S02]  /*9560*/  SYNCS.PHASECHK.TRANS64.TRYWAIT P0, [R7+URZ], R4 ;  /* 0x00000004070075a7 */ /* 0x001064000800017f */
[----:B-1----:R-:W-:Y:S05]  /*9570*/  @!P0 NANOSLEEP.SYNCS 0x989680 ;  /* 0x009896800000895d */ /* 0x002fea0003900000 */
[----:B------:R-:W1:Y:S02]  /*9580*/  @!P0 SYNCS.PHASECHK.TRANS64 P0, [R7+URZ], R4 ;  /* 0x00000004070085a7 */ /* 0x000e64000800007f */
[----:B-1----:R-:W-:Y:S05]  /*9590*/  @!P0 BRA `(.L_x_182) ;  /* 0xfffffffc00f08947 */ /* 0x002fea000383ffff */
[----:B------:R-:W-:Y:S05]  /*95a0*/  BRA `(.L_x_194) ;  /* 0xfffffffc000c7947 */ /* 0x000fea000383ffff */
.L_x_183:
[----:B-1----:R1:W2:Y:S02]  /*95b0*/  SYNCS.PHASECHK.TRANS64.TRYWAIT P0, [R6+URZ], R3 ;  /* 0x00000003060075a7 */ /* 0x0022a4000800017f */
[----:B--2---:R-:W-:Y:S05]  /*95c0*/  @!P0 NANOSLEEP.SYNCS 0x989680 ;  /* 0x009896800000895d */ /* 0x004fea0003900000 */
[----:B------:R-:W2:Y:S02]  /*95d0*/  @!P0 SYNCS.PHASECHK.TRANS64 P0, [R6+URZ], R3 ;  /* 0x00000003060085a7 */ /* 0x000ea4000800007f */
[----:B--2---:R-:W-:Y:S05]  /*95e0*/  @!P0 BRA `(.L_x_183) ;  /* 0xfffffffc00f08947 */ /* 0x004fea000383ffff */
[----:B------:R-:W-:Y:S05]  /*95f0*/  BRA `(.L_x_195) ;  /* 0xfffffffc00147947 */ /* 0x000fea000383ffff */
.L_x_196:
[----:B------:R-:W-:-:S00]  /*9600*/  BRA `(.L_x_196) ;  /* 0xfffffffc00fc7947 */ /* 0x000fc0000383ffff */
[----:B------:R-:W-:-:S00]  /*9610*/  NOP ;  /* 0x0000000000007918 */ /* 0x000fc00000000000 */
        /* <DEDUP_REMOVED lines=14> */
.L_x_197:


//--------------------- .nv.global.init           --------------------------
	.section	.nv.global.init,"aw",@progbits
.nv.global.init:
	.type		$str$22,@object
	.size		$str$22,($str$23 - $str$22)
$str$22:
        /*0000*/ 	.byte	0x6b, 0x5f, 0x74, 0x69, 0x6c, 0x65, 0x5f, 0x63, 0x6f, 0x75, 0x6e, 0x74, 0x20, 0x3e, 0x3d, 0x20
        /*0010*/ 	.byte	0x31, 0x00
	.type		$str$23,@object
	.size		$str$23,(__unnamed_1 - $str$23)
$str$23:
        /*0012*/ 	.byte	0x2f, 0x74, 0x6d, 0x70, 0x2f, 0x63, 0x75, 0x74, 0x6c, 0x61, 0x73, 0x73, 0x5f, 0x73, 0x77, 0x65
        /*0022*/ 	.byte	0x65, 0x70, 0x5f, 0x73, 0x72, 0x63, 0x2f, 0x69, 0x6e, 0x63, 0x6c, 0x75, 0x64, 0x65, 0x2f, 0x63
        /*0032*/ 	.byte	0x75, 0x74, 0x6c, 0x61, 0x73, 0x73, 0x2f, 0x67, 0x65, 0x6d, 0x6d, 0x2f, 0x63, 0x6f, 0x6c, 0x6c
        /*0042*/ 	.byte	0x65, 0x63, 0x74, 0x69, 0x76, 0x65, 0x2f, 0x73, 0x6d, 0x39, 0x30, 0x5f, 0x6d, 0x6d, 0x61, 0x5f
        /*0052*/ 	.byte	0x74, 0x6d, 0x61, 0x5f, 0x67, 0x6d, 0x6d, 0x61, 0x5f, 0x73, 0x73, 0x5f, 0x77, 0x61, 0x72, 0x70
        /*0062*/ 	.byte	0x73, 0x70, 0x65, 0x63, 0x69, 0x61, 0x6c, 0x69, 0x7a, 0x65, 0x64, 0x2e, 0x68, 0x70, 0x70, 0x00
	.type		__unnamed_1,@object
	.size		__unnamed_1,(.L_0 - __unnamed_1)
__unnamed_1:
        /*0072*/ 	.byte	0x76, 0x6f, 0x69, 0x64, 0x20, 0x63, 0x75, 0x74, 0x6c, 0x61, 0x73, 0x73, 0x3a, 0x3a, 0x67, 0x65
        /* <DEDUP_REMOVED lines=180> */
        /*0bc2*/ 	.byte	0x74, 0x79, 0x5d, 0x00
.L_0:


//--------------------- .nv.shared._ZN7cutlass13device_kernelINS_4gemm6kernel13GemmUniversalIN4cute5tupleIJiiiiEEENS1_10collective13CollectiveMmaINS1_34MainloopSm90TmaGmmaWarpSpecializedILi5ENS5_IJNS4_1CILi2EEENSA_ILi1EEESC_EEENS1_35KernelTmaWarpSpecializedCooperativeEEENS5_IJNSA_ILi256EEENSA_ILi64EEENSA_ILi128EEEEEENS_6half_tENS5_IJlSC_lEEESK_SL_NS4_8TiledMMAINS4_8MMA_AtomIJNS4_4SM904GMMA25MMA_64x64x16_F32F16F16_SSILNSP_5MajorE0ELSR_0ELNSP_7ScaleInE1ELSS_1EEEEEENS4_6LayoutISD_NS5_IJSC_NSA_ILi0EEESW_EEEEENS5_IJNS4_10UnderscoreESZ_SZ_EEEEENS4_13SM90_TMA_LOADENS4_14ComposedLayoutINS4_7SwizzleILi3ELi4ELi3EEENS4_18smem_ptr_flag_bitsILi16EEENSV_INS5_IJNSA_ILi8EEESH_EEENS5_IJSH_SC_EEEEEEEvNS4_8identityENS4_23SM90_TMA_LOAD_MULTICASTES1C_vS1D_EENS_8epilogue10collective6detail29Sm90TmaWarpSpecializedAdapterINS1H_15DefaultEpilogueISK_SL_SL_NS1G_6thread17LinearCombinationISK_Li1EffLNS1L_9ScaleType4KindE0ELNS_15FloatRoundStyleE2ESK_EENS1_15EpilogueDefaultEEEEEvvEEEEvNT_6ParamsE --------------------------
	.section	.nv.shared._ZN7cutlass13device_kernelINS_4gemm6kernel13GemmUniversalIN4cute5tupleIJiiiiEEENS1_10collective13CollectiveMmaINS1_34MainloopSm90TmaGmmaWarpSpecializedILi5ENS5_IJNS4_1CILi2EEENSA_ILi1EEESC_EEENS1_35KernelTmaWarpSpecializedCooperativeEEENS5_IJNSA_ILi256EEENSA_ILi64EEENSA_ILi128EEEEEENS_6half_tENS5_IJlSC_lEEESK_SL_NS4_8TiledMMAINS4_8MMA_AtomIJNS4_4SM904GMMA25MMA_64x64x16_F32F16F16_SSILNSP_5MajorE0ELSR_0ELNSP_7ScaleInE1ELSS_1EEEEEENS4_6LayoutISD_NS5_IJSC_NSA_ILi0EEESW_EEEEENS5_IJNS4_10UnderscoreESZ_SZ_EEEEENS4_13SM90_TMA_LOADENS4_14ComposedLayoutINS4_7SwizzleILi3ELi4ELi3EEENS4_18smem_ptr_flag_bitsILi16EEENSV_INS5_IJNSA_ILi8EEESH_EEENS5_IJSH_SC_EEEEEEEvNS4_8identityENS4_23SM90_TMA_LOAD_MULTICASTES1C_vS1D_EENS_8epilogue10collective6detail29Sm90TmaWarpSpecializedAdapterINS1H_15DefaultEpilogueISK_SL_SL_NS1G_6thread17LinearCombinationISK_Li1EffLNS1L_9ScaleType4KindE0ELNS_15FloatRoundStyleE2ESK_EENS1_15EpilogueDefaultEEEEEvvEEEEvNT_6ParamsE,"aw",@nobits
	.sectionflags	@""
	.align	16
	.zero		1024


//--------------------- .nv.shared.reserved.0     --------------------------
	.section	.nv.shared.reserved.0,"aw",@nobits
	.weak		__nv_reservedSMEM_offset_0_alias
	.size		__nv_reservedSMEM_offset_0_alias, 0, 0
	.other		__nv_reservedSMEM_offset_0_alias,@"STO_CUDA_RESERVED_SHARED STV_DEFAULT"
__nv_reservedSMEM_offset_0_alias:
	.zero		0


//--------------------- .nv.global                --------------------------
	.section	.nv.global,"aw",@nobits
.nv.global:
	.type		_ZN39_INTERNAL_e8f18fad_4_k_cu_03515cb3_41214cute1_E,@object
	.size		_ZN39_INTERNAL_e8f18fad_4_k_cu_03515cb3_41214cute1_E,(_ZN39_INTERNAL_e8f18fad_4_k_cu_03515cb3_41214cuda3std3__45__cpo6cbeginE - _ZN39_INTERNAL_e8f18fad_4_k_cu_03515cb3_41214cute1_E)
_ZN39_INTERNAL_e8f18fad_4_k_cu_03515cb3_41214cute1_E:
	.zero		1
	.type		_ZN39_INTERNAL_e8f18fad_4_k_cu_03515cb3_41214cuda3std3__45__cpo6cbeginE,@object
	.size		_ZN39_INTERNAL_e8f18fad_4_k_cu_03515cb3_41214cuda3std3__45__cpo6cbeginE,(_ZN39_INTERNAL_e8f18fad_4_k_cu_03515cb3_41214cuda3std3__48in_placeE - _ZN39_INTERNAL_e8f18fad_4_k_cu_03515cb3_41214cuda3std3__45__cpo6cbeginE)
_ZN39_INTERNAL_e8f18fad_4_k_cu_03515cb3_41214cuda3std3__45__cpo6cbeginE:
	.zero		1
	.type		_ZN39_INTERNAL_e8f18fad_4_k_cu_03515cb3_41214cuda3std3__48in_placeE,@object
	.size		_ZN39_INTERNAL_e8f18fad_4_k_cu_03515cb3_41214cuda3std3__48in_placeE,(_ZN39_INTERNAL_e8f18fad_4_k_cu_03515cb3_41214cuda3std6ranges3__45__cpo9iter_moveE - _ZN39_INTERNAL_e8f18fad_4_k_cu_03515cb3_41214cuda3std3__48in_placeE)
_ZN39_INTERNAL_e8f18fad_4_k_cu_03515cb3_41214cuda3std3__48in_placeE:
	.zero		1
	.type		_ZN39_INTERNAL_e8f18fad_4_k_cu_03515cb3_41214cuda3std6ranges3__45__cpo9iter_moveE,@object
	.size		_ZN39_INTERNAL_e8f18fad_4_k_cu_03515cb3_41214cuda3std6ranges3__45__cpo9iter_moveE,(_ZN39_INTERNAL_e8f18fad_4_k_cu_03515cb3_41214cuda3std3__45__cpo5beginE - _ZN39_INTERNAL_e8f18fad_4_k_cu_03515cb3_41214cuda3std6ranges3__45__cpo9iter_moveE)
_ZN39_INTERNAL_e8f18fad_4_k_cu_03515cb3_41214cuda3std6ranges3__45__cpo9iter_moveE:
	.zero		1
	.type		_ZN39_INTERNAL_e8f18fad_4_k_cu_03515cb3_41214cuda3std3__45__cpo5beginE,@object
	.size		_ZN39_INTERNAL_e8f18fad_4_k_cu_03515cb3_41214cuda3std3__45__cpo5beginE,(_ZN39_INTERNAL_e8f18fad_4_k_cu_03515cb3_41214cuda3std3__441_GLOBAL__N__e8f18fad_4_k_cu_03515cb3_41216ignoreE - _ZN39_INTERNAL_e8f18fad_4_k_cu_03515cb3_41214cuda3std3__45__cpo5beginE)
_ZN39_INTERNAL_e8f18fad_4_k_cu_03515cb3_41214cuda3std3__45__cpo5beginE:
	.zero		1
	.type		_ZN39_INTERNAL_e8f18fad_4_k_cu_03515cb3_41214cuda3std3__441_GLOBAL__N__e8f18fad_4_k_cu_03515cb3_41216ignoreE,@object
	.size		_ZN39_INTERNAL_e8f18fad_4_k_cu_03515cb3_41214cuda3std3__441_GLOBAL__N__e8f18fad_4_k_cu_03515cb3_41216ignoreE,(_ZN39_INTERNAL_e8f18fad_4_k_cu_03515cb3_41214cute7productE - _ZN39_INTERNAL_e8f18fad_4_k_cu_03515cb3_41214cuda3std3__441_GLOBAL__N__e8f18fad_4_k_cu_03515cb3_41216ignoreE)
_ZN39_INTERNAL_e8f18fad_4_k_cu_03515cb3_41214cuda3std3__441_GLOBAL__N__e8f18fad_4_k_cu_03515cb3_41216ignoreE:
	.zero		1
	.type		_ZN39_INTERNAL_e8f18fad_4_k_cu_03515cb3_41214cute7productE,@object
	.size		_ZN39_INTERNAL_e8f18fad_4_k_cu_03515cb3_41214cute7productE,(_ZN39_INTERNAL_e8f18fad_4_k_cu_03515cb3_41214cuda3std3__45__cpo3endE - _ZN39_INTERNAL_e8f18fad_4_k_cu_03515cb3_41214cute7productE)
_ZN39_INTERNAL_e8f18fad_4_k_cu_03515cb3_41214cute7productE:
	.zero		1
	.type		_ZN39_INTERNAL_e8f18fad_4_k_cu_03515cb3_41214cuda3std3__45__cpo3endE,@object
	.size		_ZN39_INTERNAL_e8f18fad_4_k_cu_03515cb3_41214cuda3std3__45__cpo3endE,(_ZN39_INTERNAL_e8f18fad_4_k_cu_03515cb3_41214cuda3std3__419piecewise_constructE - _ZN39_INTERNAL_e8f18fad_4_k_cu_03515cb3_41214cuda3std3__45__cpo3endE)
_ZN39_INTERNAL_e8f18fad_4_k_cu_03515cb3_41214cuda3std3__45__cpo3endE:
	.zero		1
	.type		_ZN39_INTERNAL_e8f18fad_4_k_cu_03515cb3_41214cuda3std3__419piecewise_constructE,@object
	.size		_ZN39_INTERNAL_e8f18fad_4_k_cu_03515cb3_41214cuda3std3__419piecewise_constructE,(_ZN39_INTERNAL_e8f18fad_4_k_cu_03515cb3_41214cuda3std3__45__cpo4cendE - _ZN39_INTERNAL_e8f18fad_4_k_cu_03515cb3_41214cuda3std3__419piecewise_constructE)
_ZN39_INTERNAL_e8f18fad_4_k_cu_03515cb3_41214cuda3std3__419piecewise_constructE:
	.zero		1
	.type		_ZN39_INTERNAL_e8f18fad_4_k_cu_03515cb3_41214cuda3std3__45__cpo4cendE,@object
	.size		_ZN39_INTERNAL_e8f18fad_4_k_cu_03515cb3_41214cuda3std3__45__cpo4cendE,(_ZN39_INTERNAL_e8f18fad_4_k_cu_03515cb3_41214cuda3std6ranges3__45__cpo4swapE - _ZN39_INTERNAL_e8f18fad_4_k_cu_03515cb3_41214cuda3std3__45__cpo4cendE)
_ZN39_INTERNAL_e8f18fad_4_k_cu_03515cb3_41214cuda3std3__45__cpo4cendE:
	.zero		1
	.type		_ZN39_INTERNAL_e8f18fad_4_k_cu_03515cb3_41214cuda3std6ranges3__45__cpo4swapE,@object
	.size		_ZN39_INTERNAL_e8f18fad_4_k_cu_03515cb3_41214cuda3std6ranges3__45__cpo4swapE,(.L_8 - _ZN39_INTERNAL_e8f18fad_4_k_cu_03515cb3_41214cuda3std6ranges3__45__cpo4swapE)
_ZN39_INTERNAL_e8f18fad_4_k_cu_03515cb3_41214cuda3std6ranges3__45__cpo4swapE:
	.zero		1
.L_8:


//--------------------- .nv.constant0._ZN7cutlass13device_kernelINS_4gemm6kernel13GemmUniversalIN4cute5tupleIJiiiiEEENS1_10collective13CollectiveMmaINS1_34MainloopSm90TmaGmmaWarpSpecializedILi5ENS5_IJNS4_1CILi2EEENSA_ILi1EEESC_EEENS1_35KernelTmaWarpSpecializedCooperativeEEENS5_IJNSA_ILi256EEENSA_ILi64EEENSA_ILi128EEEEEENS_6half_tENS5_IJlSC_lEEESK_SL_NS4_8TiledMMAINS4_8MMA_AtomIJNS4_4SM904GMMA25MMA_64x64x16_F32F16F16_SSILNSP_5MajorE0ELSR_0ELNSP_7ScaleInE1ELSS_1EEEEEENS4_6LayoutISD_NS5_IJSC_NSA_ILi0EEESW_EEEEENS5_IJNS4_10UnderscoreESZ_SZ_EEEEENS4_13SM90_TMA_LOADENS4_14ComposedLayoutINS4_7SwizzleILi3ELi4ELi3EEENS4_18smem_ptr_flag_bitsILi16EEENSV_INS5_IJNSA_ILi8EEESH_EEENS5_IJSH_SC_EEEEEEEvNS4_8identityENS4_23SM90_TMA_LOAD_MULTICASTES1C_vS1D_EENS_8epilogue10collective6detail29Sm90TmaWarpSpecializedAdapterINS1H_15DefaultEpilogueISK_SL_SL_NS1G_6thread17LinearCombinationISK_Li1EffLNS1L_9ScaleType4KindE0ELNS_15FloatRoundStyleE2ESK_EENS1_15EpilogueDefaultEEEEEvvEEEEvNT_6ParamsE --------------------------
	.section	.nv.constant0._ZN7cutlass13device_kernelINS_4gemm6kernel13GemmUniversalIN4cute5tupleIJiiiiEEENS1_10collective13CollectiveMmaINS1_34MainloopSm90TmaGmmaWarpSpecializedILi5ENS5_IJNS4_1CILi2EEENSA_ILi1EEESC_EEENS1_35KernelTmaWarpSpecializedCooperativeEEENS5_IJNSA_ILi256EEENSA_ILi64EEENSA_ILi128EEEEEENS_6half_tENS5_IJlSC_lEEESK_SL_NS4_8TiledMMAINS4_8MMA_AtomIJNS4_4SM904GMMA25MMA_64x64x16_F32F16F16_SSILNSP_5MajorE0ELSR_0ELNSP_7ScaleInE1ELSS_1EEEEEENS4_6LayoutISD_NS5_IJSC_NSA_ILi0EEESW_EEEEENS5_IJNS4_10UnderscoreESZ_SZ_EEEEENS4_13SM90_TMA_LOADENS4_14ComposedLayoutINS4_7SwizzleILi3ELi4ELi3EEENS4_18smem_ptr_flag_bitsILi16EEENSV_INS5_IJNSA_ILi8EEESH_EEENS5_IJSH_SC_EEEEEEEvNS4_8identityENS4_23SM90_TMA_LOAD_MULTICASTES1C_vS1D_EENS_8epilogue10collective6detail29Sm90TmaWarpSpecializedAdapterINS1H_15DefaultEpilogueISK_SL_SL_NS1G_6thread17LinearCombinationISK_Li1EffLNS1L_9ScaleType4KindE0ELNS_15FloatRoundStyleE2ESK_EENS1_15EpilogueDefaultEEEEEvvEEEEvNT_6ParamsE,"a",@progbits
	.sectionflags	@""
	.align	4
.nv.constant0._ZN7cutlass13device_kernelINS_4gemm6kernel13GemmUniversalIN4cute5tupleIJiiiiEEENS1_10collective13CollectiveMmaINS1_34MainloopSm90TmaGmmaWarpSpecializedILi5ENS5_IJNS4_1CILi2EEENSA_ILi1EEESC_EEENS1_35KernelTmaWarpSpecializedCooperativeEEENS5_IJNSA_ILi256EEENSA_ILi64EEENSA_ILi128EEEEEENS_6half_tENS5_IJlSC_lEEESK_SL_NS4_8TiledMMAINS4_8MMA_AtomIJNS4_4SM904GMMA25MMA_64x64x16_F32F16F16_SSILNSP_5MajorE0ELSR_0ELNSP_7ScaleInE1ELSS_1EEEEEENS4_6LayoutISD_NS5_IJSC_NSA_ILi0EEESW_EEEEENS5_IJNS4_10UnderscoreESZ_SZ_EEEEENS4_13SM90_TMA_LOADENS4_14ComposedLayoutINS4_7SwizzleILi3ELi4ELi3EEENS4_18smem_ptr_flag_bitsILi16EEENSV_INS5_IJNSA_ILi8EEESH_EEENS5_IJSH_SC_EEEEEEEvNS4_8identityENS4_23SM90_TMA_LOAD_MULTICASTES1C_vS1D_EENS_8epilogue10collective6detail29Sm90TmaWarpSpecializedAdapterINS1H_15DefaultEpilogueISK_SL_SL_NS1G_6thread17LinearCombinationISK_Li1EffLNS1L_9ScaleType4KindE0ELNS_15FloatRoundStyleE2ESK_EENS1_15EpilogueDefaultEEEEEvvEEEEvNT_6ParamsE:
	.zero		1664


//--------------------- SYMBOLS --------------------------

	.type		.nv.reservedSmem.offset0,@object
	.size		.nv.reservedSmem.offset0,0x4
	.type		__assertfail,@function
